	.target	sm_100

	.elftype	@"ET_EXEC"


//--------------------- .note.nv.tkinfo           --------------------------
	.section	.note.nv.tkinfo,"",@"SHT_NOTE"
	.sectionflags	@"SHF_NOTE_NV_TKINFO"
	.tkinfo
        /*0018*/ 	.word	0x00000081
        /*0030*/ 	.string	""
        /*0030*/ 	.string	"ptxas"
        /*0030*/ 	.string	"Cuda compilation tools, release 12.9, V12.9.86"
        /*0030*/ 	.string	"Build cuda_12.9.r12.9/compiler.36037853_0"
        /*0030*/ 	.string	"-regUsageLevel 10 -arch sm_100f -m 64 "



//--------------------- .note.nv.cuver            --------------------------
	.section	.note.nv.cuver,"",@"SHT_NOTE"
	.sectionflags	@"SHF_NOTE_NV_CUVER"
        /*0018*/ 	.short	0x0001
        /*001a*/ 	.short	0x0064
        /*001c*/ 	.short	0x0001
        /*001e*/ 	.short	0x0000
        /*0020*/ 	.short	0x0001
        /*0022*/ 	.short	0x0000


//--------------------- .nv.info                  --------------------------
	.section	.nv.info,"",@"SHT_CUDA_INFO"
	.align	4


	//----- nvinfo : EIATTR_REGCOUNT
	.align		4
        /*0000*/ 	.byte	0x04, 0x2f
        /*0002*/ 	.short	(.L_15 - .L_14)
	.align		4
.L_14:
        /*0004*/ 	.word	index@(_ZN9deep_gemm24sm100_fp8_gemm_1d1d_implILN4cute4UMMA5MajorE0ELS3_0ELj0ELj4096ELj7168ELj128ELj128ELj128ELj1ELj128ELj128ELj128ELj5ELj128ELj128ELj1ELb0ELj128ELNS_8GemmTypeE0ELb0EN7cutlass10bfloat16_tENS_16EpilogueIdentityEEEvPijjj14CUtensorMap_stS9_S9_S9_S9_)
        /*0008*/ 	.word	0x00000034


	//----- nvinfo : EIATTR_FRAME_SIZE
	.align		4
.L_15:
        /*000c*/ 	.byte	0x04, 0x11
        /*000e*/ 	.short	(.L_17 - .L_16)
	.align		4
.L_16:
        /*0010*/ 	.word	index@($__internal_3_$__cuda_sm20_div_u16)
        /*0014*/ 	.word	0x00000000


	//----- nvinfo : EIATTR_FRAME_SIZE
	.align		4
.L_17:
        /*0018*/ 	.byte	0x04, 0x11
        /*001a*/ 	.short	(.L_19 - .L_18)
	.align		4
.L_18:
        /*001c*/ 	.word	index@($__internal_2_$__cuda_sm10x_tcgen05_guardrail_trap_unallocated_columns_being_dealloced)
        /*0020*/ 	.word	0x00000000


	//----- nvinfo : EIATTR_FRAME_SIZE
	.align		4
.L_19:
        /*0024*/ 	.byte	0x04, 0x11
        /*0026*/ 	.short	(.L_21 - .L_20)
	.align		4
.L_20:
        /*0028*/ 	.word	index@($__internal_1_$__cuda_sm10x_tcgen05_guardrail_trap_phase_invalid_during_alloc)
        /*002c*/ 	.word	0x00000000


	//----- nvinfo : EIATTR_FRAME_SIZE
	.align		4
.L_21:
        /*0030*/ 	.byte	0x04, 0x11
        /*0032*/ 	.short	(.L_23 - .L_22)
	.align		4
.L_22:
        /*0034*/ 	.word	index@($__internal_0_$__cuda_sm10x_tcgen05_guardrail_trap_col_being_dealloced_not_returned_by_alloc)
        /*0038*/ 	.word	0x00000000


	//----- nvinfo : EIATTR_FRAME_SIZE
	.align		4
.L_23:
        /*003c*/ 	.byte	0x04, 0x11
        /*003e*/ 	.short	(.L_25 - .L_24)
	.align		4
.L_24:
        /*0040*/ 	.word	index@(_ZN9deep_gemm24sm100_fp8_gemm_1d1d_implILN4cute4UMMA5MajorE0ELS3_0ELj0ELj4096ELj7168ELj128ELj128ELj128ELj1ELj128ELj128ELj128ELj5ELj128ELj128ELj1ELb0ELj128ELNS_8GemmTypeE0ELb0EN7cutlass10bfloat16_tENS_16EpilogueIdentityEEEvPijjj14CUtensorMap_stS9_S9_S9_S9_)
        /*0044*/ 	.word	0x00000000


	//----- nvinfo : EIATTR_MIN_STACK_SIZE
	.align		4
.L_25:
        /*0048*/ 	.byte	0x04, 0x12
        /*004a*/ 	.short	(.L_27 - .L_26)
	.align		4
.L_26:
        /*004c*/ 	.word	index@(_ZN9deep_gemm24sm100_fp8_gemm_1d1d_implILN4cute4UMMA5MajorE0ELS3_0ELj0ELj4096ELj7168ELj128ELj128ELj128ELj1ELj128ELj128ELj128ELj5ELj128ELj128ELj1ELb0ELj128ELNS_8GemmTypeE0ELb0EN7cutlass10bfloat16_tENS_16EpilogueIdentityEEEvPijjj14CUtensorMap_stS9_S9_S9_S9_)
        /*0050*/ 	.word	0x00000000
.L_27:


//--------------------- .nv.info._ZN9deep_gemm24sm100_fp8_gemm_1d1d_implILN4cute4UMMA5MajorE0ELS3_0ELj0ELj4096ELj7168ELj128ELj128ELj128ELj1ELj128ELj128ELj128ELj5ELj128ELj128ELj1ELb0ELj128ELNS_8GemmTypeE0ELb0EN7cutlass10bfloat16_tENS_16EpilogueIdentityEEEvPijjj14CUtensorMap_stS9_S9_S9_S9_ --------------------------
	.section	.nv.info._ZN9deep_gemm24sm100_fp8_gemm_1d1d_implILN4cute4UMMA5MajorE0ELS3_0ELj0ELj4096ELj7168ELj128ELj128ELj128ELj1ELj128ELj128ELj128ELj5ELj128ELj128ELj1ELb0ELj128ELNS_8GemmTypeE0ELb0EN7cutlass10bfloat16_tENS_16EpilogueIdentityEEEvPijjj14CUtensorMap_stS9_S9_S9_S9_,"",@"SHT_CUDA_INFO"
	.sectionflags	@""
	.align	4


	//----- nvinfo : EIATTR_CUDA_API_VERSION
	.align		4
        /*0000*/ 	.byte	0x04, 0x37
        /*0002*/ 	.short	(.L_29 - .L_28)
.L_28:
        /*0004*/ 	.word	0x00000081


	//----- nvinfo : EIATTR_KPARAM_INFO
	.align		4
.L_29:
        /*0008*/ 	.byte	0x04, 0x17
        /*000a*/ 	.short	(.L_31 - .L_30)
.L_30:
        /*000c*/ 	.word	0x00000000
        /*0010*/ 	.short	0x0008
        /*0012*/ 	.short	0x0240
        /*0014*/ 	.byte	0x00, 0xf0, 0x01, 0x02


	//----- nvinfo : EIATTR_KPARAM_INFO
	.align		4
.L_31:
        /*0018*/ 	.byte	0x04, 0x17
        /*001a*/ 	.short	(.L_33 - .L_32)
.L_32:
        /*001c*/ 	.word	0x00000000
        /*0020*/ 	.short	0x0007
        /*0022*/ 	.short	0x01c0
        /*0024*/ 	.byte	0x00, 0xf0, 0x01, 0x02


	//----- nvinfo : EIATTR_KPARAM_INFO
	.align		4
.L_33:
        /*0028*/ 	.byte	0x04, 0x17
        /*002a*/ 	.short	(.L_35 - .L_34)
.L_34:
        /*002c*/ 	.word	0x00000000
        /*0030*/ 	.short	0x0006
        /*0032*/ 	.short	0x0140
        /*0034*/ 	.byte	0x00, 0xf0, 0x01, 0x02


	//----- nvinfo : EIATTR_KPARAM_INFO
	.align		4
.L_35:
        /*0038*/ 	.byte	0x04, 0x17
        /*003a*/ 	.short	(.L_37 - .L_36)
.L_36:
        /*003c*/ 	.word	0x00000000
        /*0040*/ 	.short	0x0005
        /*0042*/ 	.short	0x00c0
        /*0044*/ 	.byte	0x00, 0xf0, 0x01, 0x02


	//----- nvinfo : EIATTR_KPARAM_INFO
	.align		4
.L_37:
        /*0048*/ 	.byte	0x04, 0x17
        /*004a*/ 	.short	(.L_39 - .L_38)
.L_38:
        /*004c*/ 	.word	0x00000000
        /*0050*/ 	.short	0x0004
        /*0052*/ 	.short	0x0040
        /*0054*/ 	.byte	0x00, 0xf0, 0x01, 0x02


	//----- nvinfo : EIATTR_KPARAM_INFO
	.align		4
.L_39:
        /*0058*/ 	.byte	0x04, 0x17
        /*005a*/ 	.short	(.L_41 - .L_40)
.L_40:
        /*005c*/ 	.word	0x00000000
        /*0060*/ 	.short	0x0003
        /*0062*/ 	.short	0x0010
        /*0064*/ 	.byte	0x00, 0xf0, 0x11, 0x00


	//----- nvinfo : EIATTR_KPARAM_INFO
	.align		4
.L_41:
        /*0068*/ 	.byte	0x04, 0x17
        /*006a*/ 	.short	(.L_43 - .L_42)
.L_42:
        /*006c*/ 	.word	0x00000000
        /*0070*/ 	.short	0x0002
        /*0072*/ 	.short	0x000c
        /*0074*/ 	.byte	0x00, 0xf0, 0x11, 0x00


	//----- nvinfo : EIATTR_KPARAM_INFO
	.align		4
.L_43:
        /*0078*/ 	.byte	0x04, 0x17
        /*007a*/ 	.short	(.L_45 - .L_44)
.L_44:
        /*007c*/ 	.word	0x00000000
        /*0080*/ 	.short	0x0001
        /*0082*/ 	.short	0x0008
        /*0084*/ 	.byte	0x00, 0xf0, 0x11, 0x00


	//----- nvinfo : EIATTR_KPARAM_INFO
	.align		4
.L_45:
        /*0088*/ 	.byte	0x04, 0x17
        /*008a*/ 	.short	(.L_47 - .L_46)
.L_46:
        /*008c*/ 	.word	0x00000000
        /*0090*/ 	.short	0x0000
        /*0092*/ 	.short	0x0000
        /*0094*/ 	.byte	0x00, 0xf5, 0x21, 0x00


	//----- nvinfo : EIATTR_AT_ENTRY_FRAGMENTS
	.align		4
.L_47:
        /*0098*/ 	.byte	0x04, 0x4f
        /*009a*/ 	.short	(.L_49 - .L_48)


	//   ....[0]....
.L_48:
        /*009c*/ 	.word	0x00000004


	//----- nvinfo : EIATTR_RESERVED_SMEM_USED
	.align		4
.L_49:
        /*00a0*/ 	.byte	0x01, 0x41
	.zero		2


	//----- nvinfo : EIATTR_SPARSE_MMA_MASK
	.align		4
        /*00a4*/ 	.byte	0x03, 0x50
        /*00a6*/ 	.short	0x0000


	//----- nvinfo : EIATTR_TCGEN05_1CTA_USED
	.align		4
        /*00a8*/ 	.byte	0x01, 0x51
	.zero		2


	//----- nvinfo : EIATTR_MAXREG_COUNT
	.align		4
        /*00ac*/ 	.byte	0x03, 0x1b
        /*00ae*/ 	.short	0x00ff


	//----- nvinfo : EIATTR_NUM_BARRIERS
	.align		4
        /*00b0*/ 	.byte	0x02, 0x4c
        /*00b2*/ 	.byte	0x09
	.zero		1


	//----- nvinfo : EIATTR_INT_WARP_WIDE_INSTR_OFFSETS
	.align		4
        /*00b4*/ 	.byte	0x04, 0x31
        /*00b6*/ 	.short	(.L_51 - .L_50)


	//   ....[0]....
.L_50:
        /*00b8*/ 	.word	0x00003400


	//   ....[1]....
        /*00bc*/ 	.word	0x00003420


	//----- nvinfo : EIATTR_COOP_GROUP_MASK_REGIDS
	.align		4
.L_51:
        /*00c0*/ 	.byte	0x04, 0x29
        /*00c2*/ 	.short	(.L_53 - .L_52)


	//   ....[0]....
.L_52:
        /*00c4*/ 	.word	0xffffffff


	//   ....[1]....
        /*00c8*/ 	.word	0xffffffff


	//   ....[2]....
        /*00cc*/ 	.word	0xffffffff


	//   ....[3]....
        /*00d0*/ 	.word	0xffffffff


	//   ....[4]....
        /*00d4*/ 	.word	0xffffffff


	//   ....[5]....
        /*00d8*/ 	.word	0xffffffff


	//   ....[6]....
        /*00dc*/ 	.word	0xffffffff


	//   ....[7]....
        /*00e0*/ 	.word	0xffffffff


	//   ....[8]....
        /*00e4*/ 	.word	0xffffffff


	//   ....[9]....
        /*00e8*/ 	.word	0xffffffff


	//   ....[10]....
        /*00ec*/ 	.word	0xffffffff


	//   ....[11]....
        /*00f0*/ 	.word	0xffffffff


	//   ....[12]....
        /*00f4*/ 	.word	0xffffffff


	//----- nvinfo : EIATTR_COOP_GROUP_INSTR_OFFSETS
	.align		4
.L_53:
        /*00f8*/ 	.byte	0x04, 0x28
        /*00fa*/ 	.short	(.L_55 - .L_54)


	//   ....[0]....
.L_54:
        /*00fc*/ 	.word	0x00000030


	//   ....[1]....
        /*0100*/ 	.word	0x000004a0


	//   ....[2]....
        /*0104*/ 	.word	0x00000760


	//   ....[3]....
        /*0108*/ 	.word	0x00000be0


	//   ....[4]....
        /*010c*/ 	.word	0x00000c70


	//   ....[5]....
        /*0110*/ 	.word	0x00001210


	//   ....[6]....
        /*0114*/ 	.word	0x00001230


	//   ....[7]....
        /*0118*/ 	.word	0x00001250


	//   ....[8]....
        /*011c*/ 	.word	0x000014a0


	//   ....[9]....
        /*0120*/ 	.word	0x000014d0


	//   ....[10]....
        /*0124*/ 	.word	0x00001510


	//   ....[11]....
        /*0128*/ 	.word	0x00003320


	//   ....[12]....
        /*012c*/ 	.word	0x000034e0


	//----- nvinfo : EIATTR_VRC_CTA_INIT_COUNT
	.align		4
.L_55:
        /*0130*/ 	.byte	0x02, 0x4a
        /*0132*/ 	.byte	0x80
	.zero		1


	//----- nvinfo : EIATTR_MBARRIER_INSTR_OFFSETS
	.align		4
        /*0134*/ 	.byte	0x04, 0x39
        /*0136*/ 	.short	(.L_57 - .L_56)


	//   ....[0]....
.L_56:
        /*0138*/ 	.word	0x00000330
        /*013c*/ 	.word	0x000000ff
        /*0140*/ 	.word	0x00031400
        /*0144*/ 	.short	0x0100
        /*0146*/ 	.byte	0x05
	.zero		1


	//   ....[1]....
        /*0148*/ 	.word	0x00000340
        /*014c*/ 	.word	0x000000ff
        /*0150*/ 	.word	0x00031428
        /*0154*/ 	.short	0x0100
        /*0156*/ 	.byte	0x05
	.zero		1


	//   ....[2]....
        /*0158*/ 	.word	0x00000350
        /*015c*/ 	.word	0x000000ff
        /*0160*/ 	.word	0x00031450
        /*0164*/ 	.short	0x0100
        /*0166*/ 	.byte	0x05
	.zero		1


	//   ....[3]....
        /*0168*/ 	.word	0x00000360
        /*016c*/ 	.word	0x000000ff
        /*0170*/ 	.word	0x00031408
        /*0174*/ 	.short	0x0100
        /*0176*/ 	.byte	0x05
	.zero		1


	//   ....[4]....
        /*0178*/ 	.word	0x00000370
        /*017c*/ 	.word	0x000000ff
        /*0180*/ 	.word	0x00031430
        /*0184*/ 	.short	0x0100
        /*0186*/ 	.byte	0x05
	.zero		1


	//   ....[5]....
        /*0188*/ 	.word	0x00000380
        /*018c*/ 	.word	0x000000ff
        /*0190*/ 	.word	0x00031458
        /*0194*/ 	.short	0x0100
        /*0196*/ 	.byte	0x05
	.zero		1


	//   ....[6]....
        /*0198*/ 	.word	0x00000390
        /*019c*/ 	.word	0x000000ff
        /*01a0*/ 	.word	0x00031410
        /*01a4*/ 	.short	0x0100
        /*01a6*/ 	.byte	0x05
	.zero		1


	//   ....[7]....
        /*01a8*/ 	.word	0x000003a0
        /*01ac*/ 	.word	0x000000ff
        /*01b0*/ 	.word	0x00031438
        /*01b4*/ 	.short	0x0100
        /*01b6*/ 	.byte	0x05
	.zero		1


	//   ....[8]....
        /*01b8*/ 	.word	0x000003b0
        /*01bc*/ 	.word	0x000000ff
        /*01c0*/ 	.word	0x00031460
        /*01c4*/ 	.short	0x0100
        /*01c6*/ 	.byte	0x05
	.zero		1


	//   ....[9]....
        /*01c8*/ 	.word	0x000003c0
        /*01cc*/ 	.word	0x000000ff
        /*01d0*/ 	.word	0x00031418
        /*01d4*/ 	.short	0x0100
        /*01d6*/ 	.byte	0x05
	.zero		1


	//   ....[10]....
        /*01d8*/ 	.word	0x000003d0
        /*01dc*/ 	.word	0x000000ff
        /*01e0*/ 	.word	0x00031440
        /*01e4*/ 	.short	0x0100
        /*01e6*/ 	.byte	0x05
	.zero		1


	//   ....[11]....
        /*01e8*/ 	.word	0x000003e0
        /*01ec*/ 	.word	0x000000ff
        /*01f0*/ 	.word	0x00031468
        /*01f4*/ 	.short	0x0100
        /*01f6*/ 	.byte	0x05
	.zero		1


	//   ....[12]....
        /*01f8*/ 	.word	0x000003f0
        /*01fc*/ 	.word	0x000000ff
        /*0200*/ 	.word	0x00031420
        /*0204*/ 	.short	0x0100
        /*0206*/ 	.byte	0x05
	.zero		1


	//   ....[13]....
        /*0208*/ 	.word	0x00000400
        /*020c*/ 	.word	0x000000ff
        /*0210*/ 	.word	0x00031448
        /*0214*/ 	.short	0x0100
        /*0216*/ 	.byte	0x05
	.zero		1


	//   ....[14]....
        /*0218*/ 	.word	0x00000410
        /*021c*/ 	.word	0x000000ff
        /*0220*/ 	.word	0x00031470
        /*0224*/ 	.short	0x0100
        /*0226*/ 	.byte	0x05
	.zero		1


	//   ....[15]....
        /*0228*/ 	.word	0x00000420
        /*022c*/ 	.word	0x000000ff
        /*0230*/ 	.word	0x00031478
        /*0234*/ 	.short	0x0100
        /*0236*/ 	.byte	0x05
	.zero		1


	//   ....[16]....
        /*0238*/ 	.word	0x00000430
        /*023c*/ 	.word	0x000000ff
        /*0240*/ 	.word	0x00031488
        /*0244*/ 	.short	0x0100
        /*0246*/ 	.byte	0x05
	.zero		1


	//   ....[17]....
        /*0248*/ 	.word	0x00000440
        /*024c*/ 	.word	0x000000ff
        /*0250*/ 	.word	0x00031480
        /*0254*/ 	.short	0x0100
        /*0256*/ 	.byte	0x05
	.zero		1


	//   ....[18]....
        /*0258*/ 	.word	0x00000450
        /*025c*/ 	.word	0x000000ff
        /*0260*/ 	.word	0x00031490
        /*0264*/ 	.short	0x0100
        /*0266*/ 	.byte	0x05
	.zero		1


	//   ....[19]....
        /*0268*/ 	.word	0x00000a60
        /*026c*/ 	.word	0x00000006
        /*0270*/ 	.word	0x00031400
        /*0274*/ 	.short	0x010a
        /*0276*/ 	.byte	0xff
	.zero		1


	//   ....[20]....
        /*0278*/ 	.word	0x00000ce0
        /*027c*/ 	.word	0x00000004
        /*0280*/ 	.word	0x00000000
        /*0284*/ 	.short	0x0101
        /*0286*/ 	.byte	0xff
	.zero		1


	//   ....[21]....
        /*0288*/ 	.word	0x00000cf0
        /*028c*/ 	.word	0x00000002
        /*0290*/ 	.word	0x00031400
        /*0294*/ 	.short	0x010a
        /*0296*/ 	.byte	0xff
	.zero		1


	//   ....[22]....
        /*0298*/ 	.word	0x00000d90
        /*029c*/ 	.word	0x00000002
        /*02a0*/ 	.word	0x00000000
        /*02a4*/ 	.short	0x0101
        /*02a6*/ 	.byte	0xff
	.zero		1


	//   ....[23]....
        /*02a8*/ 	.word	0x00001080
        /*02ac*/ 	.word	0x00000002
        /*02b0*/ 	.word	0x00031488
        /*02b4*/ 	.short	0x010a
        /*02b6*/ 	.byte	0x08
	.zero		1


	//   ....[24]....
        /*02b8*/ 	.word	0x00001100
        /*02bc*/ 	.word	0x000000ff
        /*02c0*/ 	.word	0x00031450
        /*02c4*/ 	.short	0x010a
        /*02c6*/ 	.byte	0x0a
	.zero		1


	//   ....[25]....
        /*02c8*/ 	.word	0x00001470
        /*02cc*/ 	.word	0x000000ff
        /*02d0*/ 	.word	0x00031450
        /*02d4*/ 	.short	0x010a
        /*02d6*/ 	.byte	0x0d
	.zero		1


	//   ....[26]....
        /*02d8*/ 	.word	0x00001a60
        /*02dc*/ 	.word	0x0000000d
        /*02e0*/ 	.word	0x00000028
        /*02e4*/ 	.short	0x010a
        /*02e6*/ 	.byte	0xff
	.zero		1


	//   ....[27]....
        /*02e8*/ 	.word	0x00001de0
        /*02ec*/ 	.word	0x0000000f
        /*02f0*/ 	.word	0x00000028
        /*02f4*/ 	.short	0x010a
        /*02f6*/ 	.byte	0xff
	.zero		1


	//   ....[28]....
        /*02f8*/ 	.word	0x00001fb0
        /*02fc*/ 	.word	0x00000009
        /*0300*/ 	.word	0x00000028
        /*0304*/ 	.short	0x010a
        /*0306*/ 	.byte	0xff
	.zero		1


	//   ....[29]....
        /*0308*/ 	.word	0x00002180
        /*030c*/ 	.word	0x0000000d
        /*0310*/ 	.word	0x00000028
        /*0314*/ 	.short	0x010a
        /*0316*/ 	.byte	0xff
	.zero		1


	//   ....[30]....
        /*0318*/ 	.word	0x00002770
        /*031c*/ 	.word	0x00000002
        /*0320*/ 	.word	0x00031478
        /*0324*/ 	.short	0x010a
        /*0326*/ 	.byte	0xff
	.zero		1


	//   ....[31]....
        /*0328*/ 	.word	0x000031a0
        /*032c*/ 	.word	0x00000002
        /*0330*/ 	.word	0x00000000
        /*0334*/ 	.short	0x0101
        /*0336*/ 	.byte	0xff
	.zero		1


	//   ....[32]....
        /*0338*/ 	.word	0x00003510
        /*033c*/ 	.word	0x00000006
        /*0340*/ 	.word	0x00031400
        /*0344*/ 	.short	0x010a
        /*0346*/ 	.byte	0xff
	.zero		1


	//   ....[33]....
        /*0348*/ 	.word	0x00003570
        /*034c*/ 	.word	0x00000002
        /*0350*/ 	.word	0x00031400
        /*0354*/ 	.short	0x010a
        /*0356*/ 	.byte	0xff
	.zero		1


	//   ....[34]....
        /*0358*/ 	.word	0x000035f0
        /*035c*/ 	.word	0x00000002
        /*0360*/ 	.word	0x00031488
        /*0364*/ 	.short	0x010a
        /*0366*/ 	.byte	0xff
	.zero		1


	//   ....[35]....
        /*0368*/ 	.word	0x00003660
        /*036c*/ 	.word	0x00000004
        /*0370*/ 	.word	0x00031450
        /*0374*/ 	.short	0x010a
        /*0376*/ 	.byte	0xff
	.zero		1


	//   ....[36]....
        /*0378*/ 	.word	0x000036d0
        /*037c*/ 	.word	0x00000002
        /*0380*/ 	.word	0x00031450
        /*0384*/ 	.short	0x010a
        /*0386*/ 	.byte	0xff
	.zero		1


	//   ....[37]....
        /*0388*/ 	.word	0x00003740
        /*038c*/ 	.word	0x0000000d
        /*0390*/ 	.word	0x00000028
        /*0394*/ 	.short	0x010a
        /*0396*/ 	.byte	0xff
	.zero		1


	//   ....[38]....
        /*0398*/ 	.word	0x000037b0
        /*039c*/ 	.word	0x0000000f
        /*03a0*/ 	.word	0x00000028
        /*03a4*/ 	.short	0x010a
        /*03a6*/ 	.byte	0xff
	.zero		1


	//   ....[39]....
        /*03a8*/ 	.word	0x00003810
        /*03ac*/ 	.word	0x00000009
        /*03b0*/ 	.word	0x00000028
        /*03b4*/ 	.short	0x010a
        /*03b6*/ 	.byte	0xff
	.zero		1


	//   ....[40]....
        /*03b8*/ 	.word	0x00003870
        /*03bc*/ 	.word	0x0000000d
        /*03c0*/ 	.word	0x00000028
        /*03c4*/ 	.short	0x010a
        /*03c6*/ 	.byte	0xff
	.zero		1


	//   ....[41]....
        /*03c8*/ 	.word	0x000038d0
        /*03cc*/ 	.word	0x00000002
        /*03d0*/ 	.word	0x00031478
        /*03d4*/ 	.short	0x010a
        /*03d6*/ 	.byte	0xff
	.zero		1


	//----- nvinfo : EIATTR_NUM_MBARRIERS
	.align		4
.L_57:
        /*03d8*/ 	.byte	0x03, 0x38
        /*03da*/ 	.short	0x0013


	//----- nvinfo : EIATTR_EXIT_INSTR_OFFSETS
	.align		4
        /*03dc*/ 	.byte	0x04, 0x1c
        /*03de*/ 	.short	(.L_59 - .L_58)


	//   ....[0]....
.L_58:
        /*03e0*/ 	.word	0x00000860


	//   ....[1]....
        /*03e4*/ 	.word	0x00000de0


	//   ....[2]....
        /*03e8*/ 	.word	0x00000ee0


	//   ....[3]....
        /*03ec*/ 	.word	0x00001790


	//   ....[4]....
        /*03f0*/ 	.word	0x00001800


	//   ....[5]....
        /*03f4*/ 	.word	0x00002380


	//   ....[6]....
        /*03f8*/ 	.word	0x000023e0


	//   ....[7]....
        /*03fc*/ 	.word	0x00003300


	//   ....[8]....
        /*0400*/ 	.word	0x000034f0


	//----- nvinfo : EIATTR_MAX_THREADS
	.align		4
.L_59:
        /*0404*/ 	.byte	0x04, 0x05
        /*0406*/ 	.short	(.L_61 - .L_60)
.L_60:
        /*0408*/ 	.word	0x00000100
        /*040c*/ 	.word	0x00000001
        /*0410*/ 	.word	0x00000001


	//----- nvinfo : EIATTR_CRS_STACK_SIZE
	.align		4
.L_61:
        /*0414*/ 	.byte	0x04, 0x1e
        /*0416*/ 	.short	(.L_63 - .L_62)
.L_62:
        /*0418*/ 	.word	0x00000000


	//----- nvinfo : EIATTR_CBANK_PARAM_SIZE
	.align		4
.L_63:
        /*041c*/ 	.byte	0x03, 0x19
        /*041e*/ 	.short	0x02c0


	//----- nvinfo : EIATTR_PARAM_CBANK
	.align		4
        /*0420*/ 	.byte	0x04, 0x0a
        /*0422*/ 	.short	(.L_65 - .L_64)
	.align		4
.L_64:
        /*0424*/ 	.word	index@(.nv.constant0._ZN9deep_gemm24sm100_fp8_gemm_1d1d_implILN4cute4UMMA5MajorE0ELS3_0ELj0ELj4096ELj7168ELj128ELj128ELj128ELj1ELj128ELj128ELj128ELj5ELj128ELj128ELj1ELb0ELj128ELNS_8GemmTypeE0ELb0EN7cutlass10bfloat16_tENS_16EpilogueIdentityEEEvPijjj14CUtensorMap_stS9_S9_S9_S9_)
        /*0428*/ 	.short	0x0380
        /*042a*/ 	.short	0x02c0


	//----- nvinfo : EIATTR_SW_WAR
	.align		4
.L_65:
        /*042c*/ 	.byte	0x04, 0x36
        /*042e*/ 	.short	(.L_67 - .L_66)
.L_66:
        /*0430*/ 	.word	0x00000008
.L_67:


//--------------------- .nv.compat                --------------------------
	.section	.nv.compat,"",@"SHT_CUDA_COMPAT_INFO"
	.align	4
        /*0000*/ 	.byte	0x02, 0x02, 0x02, 0x00, 0x02, 0x05, 0x05, 0x00, 0x02, 0x03, 0x01, 0x00, 0x02, 0x06, 0x01, 0x00


//--------------------- .nv.callgraph             --------------------------
	.section	.nv.callgraph,"",@"SHT_CUDA_CALLGRAPH"
	.align	4
	.sectionentsize	8
	.align		4
        /*0000*/ 	.word	0x00000000
	.align		4
        /*0004*/ 	.word	0xffffffff
	.align		4
        /*0008*/ 	.word	0x00000000
	.align		4
        /*000c*/ 	.word	0xfffffffe
	.align		4
        /*0010*/ 	.word	0x00000000
	.align		4
        /*0014*/ 	.word	0xfffffffd
	.align		4
        /*0018*/ 	.word	0x00000000
	.align		4
        /*001c*/ 	.word	0xfffffffc


//--------------------- .nv.constant4             --------------------------
	.section	.nv.constant4,"a",@progbits
	.align	8
	.align		8
.nv.constant4:
        /*0000*/ 	.dword	_ZN45_INTERNAL_ac88901a_9_kernel_cu_ad93b8d7_923224cuda3std3__45__cpo5beginE
	.align		8
        /*0008*/ 	.dword	_ZN45_INTERNAL_ac88901a_9_kernel_cu_ad93b8d7_923224cuda3std3__45__cpo3endE
	.align		8
        /*0010*/ 	.dword	_ZN45_INTERNAL_ac88901a_9_kernel_cu_ad93b8d7_923224cuda3std3__45__cpo6cbeginE
	.align		8
        /*0018*/ 	.dword	_ZN45_INTERNAL_ac88901a_9_kernel_cu_ad93b8d7_923224cuda3std3__45__cpo4cendE
	.align		8
        /*0020*/ 	.dword	_ZN45_INTERNAL_ac88901a_9_kernel_cu_ad93b8d7_923224cuda3std3__447_GLOBAL__N__ac88901a_9_kernel_cu_ad93b8d7_923226ignoreE
	.align		8
        /*0028*/ 	.dword	_ZN45_INTERNAL_ac88901a_9_kernel_cu_ad93b8d7_923224cuda3std3__419piecewise_constructE
	.align		8
        /*0030*/ 	.dword	_ZN45_INTERNAL_ac88901a_9_kernel_cu_ad93b8d7_923224cuda3std3__48in_placeE
	.align		8
        /*0038*/ 	.dword	_ZN45_INTERNAL_ac88901a_9_kernel_cu_ad93b8d7_923224cuda3std6ranges3__45__cpo4swapE
	.align		8
        /*0040*/ 	.dword	_ZN45_INTERNAL_ac88901a_9_kernel_cu_ad93b8d7_923224cuda3std6ranges3__45__cpo9iter_moveE
	.align		8
        /*0048*/ 	.dword	_ZN45_INTERNAL_ac88901a_9_kernel_cu_ad93b8d7_923224cute7productE
	.align		8
        /*0050*/ 	.dword	_ZN45_INTERNAL_ac88901a_9_kernel_cu_ad93b8d7_923224cute1_E


//--------------------- .text._ZN9deep_gemm24sm100_fp8_gemm_1d1d_implILN4cute4UMMA5MajorE0ELS3_0ELj0ELj4096ELj7168ELj128ELj128ELj128ELj1ELj128ELj128ELj128ELj5ELj128ELj128ELj1ELb0ELj128ELNS_8GemmTypeE0ELb0EN7cutlass10bfloat16_tENS_16EpilogueIdentityEEEvPijjj14CUtensorMap_stS9_S9_S9_S9_ --------------------------
	.section	.text._ZN9deep_gemm24sm100_fp8_gemm_1d1d_implILN4cute4UMMA5MajorE0ELS3_0ELj0ELj4096ELj7168ELj128ELj128ELj128ELj1ELj128ELj128ELj128ELj5ELj128ELj128ELj1ELb0ELj128ELNS_8GemmTypeE0ELb0EN7cutlass10bfloat16_tENS_16EpilogueIdentityEEEvPijjj14CUtensorMap_stS9_S9_S9_S9_,"ax",@progbits
	.align	128
        .global         _ZN9deep_gemm24sm100_fp8_gemm_1d1d_implILN4cute4UMMA5MajorE0ELS3_0ELj0ELj4096ELj7168ELj128ELj128ELj128ELj1ELj128ELj128ELj128ELj5ELj128ELj128ELj1ELb0ELj128ELNS_8GemmTypeE0ELb0EN7cutlass10bfloat16_tENS_16EpilogueIdentityEEEvPijjj14CUtensorMap_stS9_S9_S9_S9_
        .type           _ZN9deep_gemm24sm100_fp8_gemm_1d1d_implILN4cute4UMMA5MajorE0ELS3_0ELj0ELj4096ELj7168ELj128ELj128ELj128ELj1ELj128ELj128ELj128ELj5ELj128ELj128ELj1ELb0ELj128ELNS_8GemmTypeE0ELb0EN7cutlass10bfloat16_tENS_16EpilogueIdentityEEEvPijjj14CUtensorMap_stS9_S9_S9_S9_,@function
        .size           _ZN9deep_gemm24sm100_fp8_gemm_1d1d_implILN4cute4UMMA5MajorE0ELS3_0ELj0ELj4096ELj7168ELj128ELj128ELj128ELj1ELj128ELj128ELj128ELj5ELj128ELj128ELj1ELb0ELj128ELNS_8GemmTypeE0ELb0EN7cutlass10bfloat16_tENS_16EpilogueIdentityEEEvPijjj14CUtensorMap_stS9_S9_S9_S9_,(.L_x_69 - _ZN9deep_gemm24sm100_fp8_gemm_1d1d_implILN4cute4UMMA5MajorE0ELS3_0ELj0ELj4096ELj7168ELj128ELj128ELj128ELj1ELj128ELj128ELj128ELj5ELj128ELj128ELj1ELb0ELj128ELNS_8GemmTypeE0ELb0EN7cutlass10bfloat16_tENS_16EpilogueIdentityEEEvPijjj14CUtensorMap_stS9_S9_S9_S9_)
        .other          _ZN9deep_gemm24sm100_fp8_gemm_1d1d_implILN4cute4UMMA5MajorE0ELS3_0ELj0ELj4096ELj7168ELj128ELj128ELj128ELj1ELj128ELj128ELj128ELj5ELj128ELj128ELj1ELb0ELj128ELNS_8GemmTypeE0ELb0EN7cutlass10bfloat16_tENS_16EpilogueIdentityEEEvPijjj14CUtensorMap_stS9_S9_S9_S9_,@"STO_CUDA_ENTRY STV_DEFAULT"
_ZN9deep_gemm24sm100_fp8_gemm_1d1d_implILN4cute4UMMA5MajorE0ELS3_0ELj0ELj4096ELj7168ELj128ELj128ELj128ELj1ELj128ELj128ELj128ELj5ELj128ELj128ELj1ELb0ELj128ELNS_8GemmTypeE0ELb0EN7cutlass10bfloat16_tENS_16EpilogueIdentityEEEvPijjj14CUtensorMap_stS9_S9_S9_S9_:
.text._ZN9deep_gemm24sm100_fp8_gemm_1d1d_implILN4cute4UMMA5MajorE0ELS3_0ELj0ELj4096ELj7168ELj128ELj128ELj128ELj1ELj128ELj128ELj128ELj5ELj128ELj128ELj1ELb0ELj128ELNS_8GemmTypeE0ELb0EN7cutlass10bfloat16_tENS_16EpilogueIdentityEEEvPijjj14CUtensorMap_stS9_S9_S9_S9_:
[----:B------:R-:W1:Y:S01]  /*0000*/  LDC R1, c[0x0][0x37c] ;  /* 0x0000df00ff017b82 */ /* 0x000e620000000800 */
[----:B------:R-:W2:Y:S02]  /*0010*/  S2R R0, SR_TID.X ;  /* 0x0000000000007919 */ /* 0x000ea40000002100 */
[----:B--2---:R-:W-:-:S05]  /*0020*/  SHF.R.U32.HI R0, RZ, 0x5, R0 ;  /* 0x00000005ff007819 */ /* 0x004fca0000011600 */
[----:B------:R-:W2:Y:S02]  /*0030*/  SHFL.IDX PT, R3, R0, RZ, 0x1f ;  /* 0x00001fff00037589 */ /* 0x000ea400000e0000 */
[----:B--2---:R-:W-:-:S13]  /*0040*/  ISETP.NE.AND P0, PT, R3, 0x2, PT ;  /* 0x000000020300780c */ /* 0x004fda0003f05270 */
[----:B-1----:R-:W-:Y:S05]  /*0050*/  @!P0 BRA `(.L_x_0) ;  /* 0x00000004000c8947 */ /* 0x002fea0003800000 */
[----:B------:R-:W-:-:S13]  /*0060*/  ISETP.NE.AND P0, PT, R3, 0x1, PT ;  /* 0x000000010300780c */ /* 0x000fda0003f05270 */
[----:B------:R-:W-:Y:S05]  /*0070*/  @!P0 BRA `(.L_x_1) ;  /* 0x0000000000608947 */ /* 0x000fea0003800000 */
[----:B------:R-:W-:-:S13]  /*0080*/  ISETP.NE.AND P0, PT, R3, RZ, PT ;  /* 0x000000ff0300720c */ /* 0x000fda0003f05270 */
[----:B------:R-:W-:Y:S05]  /*0090*/  @P0 BRA `(.L_x_2) ;  /* 0x0000000400b40947 */ /* 0x000fea0003800000 */
[----:B------:R-:W-:Y:S01]  /*00a0*/  ELECT P0, URZ, PT ;  /* 0x0000000000ff782f */ /* 0x000fe20003800000 */
[----:B------:R-:W-:-:S12]  /*00b0*/  BSSY.RECONVERGENT B0, `(.L_x_3) ;  /* 0x0000013000007945 */ /* 0x000fd80003800200 */
[----:B------:R-:W-:Y:S05]  /*00c0*/  @!P0 BRA `(.L_x_4) ;  /* 0x0000000000448947 */ /* 0x000fea0003800000 */
[----:B------:R-:W1:Y:S02]  /*00d0*/  LDCU.64 UR4, c[0x0][0x348] ;  /* 0x00006900ff0477ac */ /* 0x000e640008000a00 */
[----:B-1----:R-:W-:Y:S02]  /*00e0*/  UIADD3 UR12, UP4, UPT, UR4, 0x40, URZ ;  /* 0x00000040040c7890 */ /* 0x002fe4000ff9e0ff */
[----:B------:R-:W-:Y:S02]  /*00f0*/  UIADD3 UR10, UP3, UPT, UR4, 0xc0, URZ ;  /* 0x000000c0040a7890 */ /* 0x000fe4000ff7e0ff */
[----:B------:R-:W-:Y:S02]  /*0100*/  UIADD3 UR8, UP2, UPT, UR4, 0x140, URZ ;  /* 0x0000014004087890 */ /* 0x000fe4000ff5e0ff */
[----:B------:R-:W-:Y:S02]  /*0110*/  UIADD3 UR6, UP1, UPT, UR4, 0x1c0, URZ ;  /* 0x000001c004067890 */ /* 0x000fe4000ff3e0ff */
[----:B------:R-:W-:-:S02]  /*0120*/  UIADD3 UR4, UP0, UPT, UR4, 0x240, URZ ;  /* 0x0000024004047890 */ /* 0x000fc4000ff1e0ff */
[----:B------:R-:W-:Y:S02]  /*0130*/  UIADD3.X UR13, UPT, UPT, URZ, UR5, URZ, UP4, !UPT ;  /* 0x00000005ff0d7290 */ /* 0x000fe4000a7fe4ff */
[----:B------:R-:W-:Y:S02]  /*0140*/  UIADD3.X UR11, UPT, UPT, URZ, UR5, URZ, UP3, !UPT ;  /* 0x00000005ff0b7290 */ /* 0x000fe40009ffe4ff */
[----:B------:R-:W-:Y:S02]  /*0150*/  UIADD3.X UR9, UPT, UPT, URZ, UR5, URZ, UP2, !UPT ;  /* 0x00000005ff097290 */ /* 0x000fe400097fe4ff */
[----:B------:R-:W-:Y:S02]  /*0160*/  UIADD3.X UR7, UPT, UPT, URZ, UR5, URZ, UP1, !UPT ;  /* 0x00000005ff077290 */ /* 0x000fe40008ffe4ff */
[----:B------:R-:W-:Y:S01]  /*0170*/  UIADD3.X UR5, UPT, UPT, URZ, UR5, URZ, UP0, !UPT ;  /* 0x00000005ff057290 */ /* 0x000fe200087fe4ff */
[----:B------:R1:W-:Y:S02]  /*0180*/  UTMACCTL.PF [UR12] ;  /* 0x000000000c0079b9 */ /* 0x0003e40008040000 */
[----:B------:R1:W-:Y:S02]  /*0190*/  UTMACCTL.PF [UR10] ;  /* 0x000000000a0079b9 */ /* 0x0003e40008040000 */
[----:B------:R1:W-:Y:S02]  /*01a0*/  UTMACCTL.PF [UR8] ;  /* 0x00000000080079b9 */ /* 0x0003e40008040000 */
[----:B------:R1:W-:Y:S02]  /*01b0*/  UTMACCTL.PF [UR6] ;  /* 0x00000000060079b9 */ /* 0x0003e40008040000 */
[----:B------:R1:W-:Y:S02]  /*01c0*/  UTMACCTL.PF [UR4] ;  /* 0x00000000040079b9 */ /* 0x0003e40008040000 */
[----:B-1----:R-:W-:Y:S01]  /*01d0*/  NOP ;  /* 0x0000000000007918 */ /* 0x002fe20000000000 */
.L_x_4:
[----:B------:R-:W-:Y:S05]  /*01e0*/  BSYNC.RECONVERGENT B0 ;  /* 0x0000000000007941 */ /* 0x000fea0003800200 */
.L_x_3:
[----:B------:R-:W-:Y:S05]  /*01f0*/  BRA `(.L_x_2) ;  /* 0x00000004005c7947 */ /* 0x000fea0003800000 */
.L_x_1:
[----:B------:R-:W-:Y:S01]  /*0200*/  ELECT P0, URZ, PT ;  /* 0x0000000000ff782f */ /* 0x000fe20003800000 */
[----:B------:R-:W-:-:S12]  /*0210*/  BSSY.RECONVERGENT B0, `(.L_x_5) ;  /* 0x0000026000007945 */ /* 0x000fd80003800200 */
[----:B------:R-:W-:Y:S05]  /*0220*/  @!P0 BRA `(.L_x_6) ;  /* 0x0000000000908947 */ /* 0x000fea0003800000 */
[----:B------:R-:W1:Y:S01]  /*0230*/  S2UR UR5, SR_CgaCtaId ;  /* 0x00000000000579c3 */ /* 0x000e620000008800 */
[----:B------:R-:W-:Y:S01]  /*0240*/  UMOV UR7, 0x400 ;  /* 0x0000040000077882 */ /* 0x000fe20000000000 */
[----:B------:R-:W-:Y:S01]  /*0250*/  UMOV UR6, 0x1 ;  /* 0x0000000100067882 */ /* 0x000fe20000000000 */
[----:B------:R-:W-:Y:S02]  /*0260*/  UMOV UR4, 0x20 ;  /* 0x0000002000047882 */ /* 0x000fe40000000000 */
[----:B------:R-:W-:-:S04]  /*0270*/  UIADD3 UR8, UPT, UPT, -UR4, 0x100000, URZ ;  /* 0x0010000004087890 */ /* 0x000fc8000fffe1ff */
[----:B------:R-:W-:Y:S02]  /*0280*/  USHF.L.U32 UR9, UR8, 0xb, URZ ;  /* 0x0000000b08097899 */ /* 0x000fe400080006ff */
[----:B------:R-:W-:Y:S01]  /*0290*/  USHF.L.U32 UR8, UR8, 0x1, URZ ;  /* 0x0000000108087899 */ /* 0x000fe200080006ff */
[----:B------:R-:W-:Y:S02]  /*02a0*/  UMOV UR4, 0x80 ;  /* 0x0000008000047882 */ /* 0x000fe40000000000 */
[----:B------:R-:W-:-:S04]  /*02b0*/  UIADD3 UR10, UPT, UPT, -UR4, 0x100000, URZ ;  /* 0x00100000040a7890 */ /* 0x000fc8000fffe1ff */
[----:B------:R-:W-:Y:S02]  /*02c0*/  USHF.L.U32 UR11, UR10, 0xb, URZ ;  /* 0x0000000b0a0b7899 */ /* 0x000fe400080006ff */
[----:B------:R-:W-:Y:S02]  /*02d0*/  USHF.L.U32 UR10, UR10, 0x1, URZ ;  /* 0x000000010a0a7899 */ /* 0x000fe400080006ff */
[----:B-1----:R-:W-:Y:S02]  /*02e0*/  ULEA UR5, UR5, UR7, 0x18 ;  /* 0x0000000705057291 */ /* 0x002fe4000f8ec0ff */
[----:B------:R-:W-:-:S04]  /*02f0*/  UIADD3 UR6, UPT, UPT, -UR6, 0x100000, URZ ;  /* 0x0010000006067890 */ /* 0x000fc8000fffe1ff */
[----:B------:R-:W-:Y:S02]  /*0300*/  USHF.L.U32 UR7, UR6, 0xb, URZ ;  /* 0x0000000b06077899 */ /* 0x000fe400080006ff */
[----:B------:R-:W-:Y:S01]  /*0310*/  USHF.L.U32 UR6, UR6, 0x1, URZ ;  /* 0x0000000106067899 */ /* 0x000fe200080006ff */
[----:B------:R-:W1:Y:S11]  /*0320*/  FENCE.VIEW.ASYNC.S ;  /* 0x00000000000073c6 */ /* 0x000e760000000000 */
[----:B-1----:R1:W2:Y:S01]  /*0330*/  SYNCS.EXCH.64 URZ, [UR5+0x31400], UR6 ;  /* 0x0314000605ff75b2 */ /* 0x0022a20008000100 */
[----:B------:R1:W3:Y:S01]  /*0340*/  SYNCS.EXCH.64 URZ, [UR5+0x31428], UR6 ;  /* 0x0314280605ff75b2 */ /* 0x0002e20008000100 */
[----:B------:R1:W4:Y:S01]  /*0350*/  SYNCS.EXCH.64 URZ, [UR5+0x31450], UR8 ;  /* 0x0314500805ff75b2 */ /* 0x0003220008000100 */
[----:B------:R1:W5:Y:S01]  /*0360*/  SYNCS.EXCH.64 URZ, [UR5+0x31408], UR6 ;  /* 0x0314080605ff75b2 */ /* 0x0003620008000100 */
[----:B------:R1:W1:Y:S01]  /*0370*/  SYNCS.EXCH.64 URZ, [UR5+0x31430], UR6 ;  /* 0x0314300605ff75b2 */ /* 0x0002620008000100 */
        /* <DEDUP_REMOVED lines=14> */
[----:B------:R-:W-:Y:S01]  /*0460*/  NOP ;  /* 0x0000000000007918 */ /* 0x000fe20000000000 */
.L_x_6:
[----:B-1----:R-:W-:Y:S05]  /*0470*/  BSYNC.RECONVERGENT B0 ;  /* 0x0000000000007941 */ /* 0x002fea0003800200 */
.L_x_5:
[----:B------:R-:W-:Y:S05]  /*0480*/  BRA `(.L_x_2) ;  /* 0x0000000000b87947 */ /* 0x000fea0003800000 */
.L_x_0:
[----:B------:R-:W1:Y:S01]  /*0490*/  S2UR UR6, SR_CgaCtaId ;  /* 0x00000000000679c3 */ /* 0x000e620000008800 */
[----:B------:R-:W-:Y:S01]  /*04a0*/  NOP ;  /* 0x0000000000007918 */ /* 0x000fe20000000000 */
[----:B------:R-:W-:Y:S01]  /*04b0*/  UMOV UR4, 0x40 ;  /* 0x0000004000047882 */ /* 0x000fe20000000000 */
[----:B------:R-:W-:Y:S01]  /*04c0*/  UMOV UR5, 0x400 ;  /* 0x0000040000057882 */ /* 0x000fe20000000000 */
[----:B-1----:R-:W-:Y:S02]  /*04d0*/  ULEA UR4, UR6, UR4, 0x18 ;  /* 0x0000000406047291 */ /* 0x002fe4000f8ec0ff */
[----:B------:R-:W-:-:S07]  /*04e0*/  ULEA UR5, UR6, UR5, 0x18 ;  /* 0x0000000506057291 */ /* 0x000fce000f8ec0ff */
[----:B------:R-:W1:Y:S02]  /*04f0*/  LDS.U8 R0, [UR4] ;  /* 0x00000004ff007984 */ /* 0x000e640008000000 */
[----:B-1----:R-:W-:-:S13]  /*0500*/  ISETP.NE.AND P0, PT, R0, RZ, PT ;  /* 0x000000ff0000720c */ /* 0x002fda0003f05270 */
[----:B------:R-:W-:Y:S05]  /*0510*/  @P0 BRA `(.L_x_7) ;  /* 0x00000000007c0947 */ /* 0x000fea0003800000 */
[----:B------:R-:W-:-:S13]  /*0520*/  ELECT P0, URZ, PT ;  /* 0x0000000000ff782f */ /* 0x000fda0003800000 */
[----:B------:R-:W-:Y:S05]  /*0530*/  @!P0 BRA `(.L_x_8) ;  /* 0x0000000000848947 */ /* 0x000fea0003800000 */
[----:B------:R-:W-:Y:S01]  /*0540*/  UMOV UR4, 0x10 ;  /* 0x0000001000047882 */ /* 0x000fe20000000000 */
[----:B------:R-:W-:-:S04]  /*0550*/  IMAD.MOV.U32 R2, RZ, RZ, 0xffff ;  /* 0x0000ffffff027424 */ /* 0x000fc800078e00ff */
[----:B------:R-:W-:Y:S04]  /*0560*/  DEPBAR.LE SB1, 0x36 ;  /* 0x00009d800000791a */ /* 0x000fe80000000000 */
[----:B------:R-:W1:Y:S02]  /*0570*/  UTCATOMSWS.FIND_AND_SET.ALIGN UP0, UR4, UR4 ;  /* 0x00000004000475e3 */ /* 0x000e640008000800 */
[----:B-1----:R-:W-:Y:S01]  /*0580*/  PLOP3.LUT P0, PT, PT, PT, UP0, 0x80, 0x8 ;  /* 0x000000000008781c */ /* 0x002fe20003f0f008 */
[----:B------:R-:W-:-:S03]  /*0590*/  IMAD.U32 R7, RZ, RZ, UR4 ;  /* 0x00000004ff077e24 */ /* 0x000fc6000f8e00ff */
[----:B------:R-:W-:-:S04]  /*05a0*/  SEL R0, RZ, 0xffffffff, !P0 ;  /* 0xffffffffff007807 */ /* 0x000fc80004000000 */
[----:B------:R-:W-:Y:S01]  /*05b0*/  ISETP.NE.AND P0, PT, R0, RZ, PT ;  /* 0x000000ff0000720c */ /* 0x000fe20003f05270 */
[----:B------:R-:W-:-:S12]  /*05c0*/  IMAD.MOV.U32 R0, RZ, RZ, 0x1 ;  /* 0x00000001ff007424 */ /* 0x000fd800078e00ff */
[----:B------:R-:W-:Y:S05]  /*05d0*/  @P0 BRA `(.L_x_9) ;  /* 0x0000000000240947 */ /* 0x000fea0003800000 */
.L_x_10:
[----:B------:R-:W-:Y:S05]  /*05e0*/  NANOSLEEP 0x64 ;  /* 0x000000640000795d */ /* 0x000fea0003800000 */
[----:B------:R-:W-:-:S05]  /*05f0*/  UMOV UR4, 0x10 ;  /* 0x0000001000047882 */ /* 0x000fca0000000000 */
[----:B------:R-:W-:Y:S04]  /*0600*/  DEPBAR.LE SB1, 0x36 ;  /* 0x00009d800000791a */ /* 0x000fe80000000000 */
[----:B------:R-:W1:Y:S02]  /*0610*/  UTCATOMSWS.FIND_AND_SET.ALIGN UP0, UR4, UR4 ;  /* 0x00000004000475e3 */ /* 0x000e640008000800 */
[----:B-1----:R-:W-:Y:S01]  /*0620*/  PLOP3.LUT P0, PT, PT, PT, UP0, 0x80, 0x8 ;  /* 0x000000000008781c */ /* 0x002fe20003f0f008 */
[----:B------:R-:W-:-:S03]  /*0630*/  IMAD.U32 R7, RZ, RZ, UR4 ;  /* 0x00000004ff077e24 */ /* 0x000fc6000f8e00ff */
[----:B------:R-:W-:-:S04]  /*0640*/  SEL R4, RZ, 0xffffffff, !P0 ;  /* 0xffffffffff047807 */ /* 0x000fc80004000000 */
[----:B------:R-:W-:-:S13]  /*0650*/  ISETP.NE.AND P0, PT, R4, RZ, PT ;  /* 0x000000ff0400720c */ /* 0x000fda0003f05270 */
[----:B------:R-:W-:Y:S05]  /*0660*/  @!P0 BRA `(.L_x_10) ;  /* 0xfffffffc00dc8947 */ /* 0x000fea000383ffff */
.L_x_9:
[C---:B------:R-:W-:Y:S01]  /*0670*/  VIADD R5, R7.reuse, 0x10 ;  /* 0x0000001007057836 */ /* 0x040fe20000000000 */
[----:B------:R-:W-:Y:S01]  /*0680*/  UMOV UR4, 0x50 ;  /* 0x0000005000047882 */ /* 0x000fe20000000000 */
[----:B------:R-:W-:Y:S01]  /*0690*/  SHF.L.U32 R2, R2, R7, RZ ;  /* 0x0000000702027219 */ /* 0x000fe200000006ff */
[----:B------:R-:W-:Y:S01]  /*06a0*/  ULEA UR4, UR6, UR4, 0x18 ;  /* 0x0000000406047291 */ /* 0x000fe2000f8ec0ff */
[----:B------:R-:W-:Y:S01]  /*06b0*/  IMAD.SHL.U32 R7, R7, 0x20, RZ ;  /* 0x0000002007077824 */ /* 0x000fe200078e00ff */
[----:B------:R-:W-:-:S04]  /*06c0*/  SHF.L.U32 R5, R0, R5, RZ ;  /* 0x0000000500057219 */ /* 0x000fc800000006ff */
[----:B------:R-:W-:-:S05]  /*06d0*/  LOP3.LUT R2, R5, R2, RZ, 0xfc, !PT ;  /* 0x0000000205027212 */ /* 0x000fca00078efcff */
[----:B------:R1:W-:Y:S04]  /*06e0*/  ATOMS.OR RZ, [UR4], R2 ;  /* 0x00000002ffff798c */ /* 0x0003e8000b000004 */
[----:B------:R1:W-:Y:S01]  /*06f0*/  STS [UR5+0x31498], R7 ;  /* 0x03149807ff007988 */ /* 0x0003e20008000805 */
[----:B------:R-:W-:Y:S05]  /*0700*/  BRA `(.L_x_8) ;  /* 0x0000000000107947 */ /* 0x000fea0003800000 */
.L_x_7:
[----:B------:R-:W-:Y:S02]  /*0710*/  MOV R0, 0xffffffff ;  /* 0xffffffff00007802 */ /* 0x000fe40000000f00 */
[----:B------:R-:W-:-:S03]  /*0720*/  MOV R4, 0x750 ;  /* 0x0000075000047802 */ /* 0x000fc60000000f00 */
[----:B------:R1:W-:Y:S04]  /*0730*/  STS [UR5+0x31498], R0 ;  /* 0x03149800ff007988 */ /* 0x0003e80008000805 */
[----:B-1----:R-:W-:Y:S05]  /*0740*/  CALL.REL.NOINC `($__internal_1_$__cuda_sm10x_tcgen05_guardrail_trap_phase_invalid_during_alloc) ;  /* 0x0000003000807944 */ /* 0x002fea0003c00000 */
.L_x_8:
[----:B------:R-:W-:Y:S05]  /*0750*/  WARPSYNC.ALL ;  /* 0x0000000000007948 */ /* 0x000fea0003800000 */
[----:B------:R-:W-:Y:S01]  /*0760*/  NOP ;  /* 0x0000000000007918 */ /* 0x000fe20000000000 */
.L_x_2:
[----:B------:R-:W1:Y:S02]  /*0770*/  LDC R0, c[0x0][0x388] ;  /* 0x0000e200ff007b82 */ /* 0x000e640000000800 */
[----:B-1----:R-:W1:Y:S06]  /*0780*/  S2R R2, SR_LANEID ;  /* 0x0000000000027919 */ /* 0x002e6c0000000000 */
[----:B--2345:R-:W-:Y:S01]  /*0790*/  BAR.SYNC.DEFER_BLOCKING 0x0 ;  /* 0x0000000000007b1d */ /* 0x03cfe20000010000 */
[----:B------:R-:W-:Y:S01]  /*07a0*/  ISETP.NE.AND P0, PT, R3, RZ, PT ;  /* 0x000000ff0300720c */ /* 0x000fe20003f05270 */
[----:B------:R-:W-:-:S05]  /*07b0*/  VIADD R0, R0, 0x7f ;  /* 0x0000007f00007836 */ /* 0x000fca0000000000 */
[----:B------:R-:W-:-:S05]  /*07c0*/  SHF.R.U32.HI R31, RZ, 0x7, R0 ;  /* 0x00000007ff1f7819 */ /* 0x000fca0000011600 */
[----:B------:R-:W-:Y:S02]  /*07d0*/  IMAD.SHL.U32 R4, R31, 0x20, RZ ;  /* 0x000000201f047824 */ /* 0x000fe400078e00ff */
[----:B-1----:R-:W-:Y:S05]  /*07e0*/  @!P0 BRA `(.L_x_11) ;  /* 0x0000000c00f48947 */ /* 0x002fea0003800000 */
[----:B------:R-:W-:Y:S01]  /*07f0*/  ISETP.NE.AND P0, PT, R3, 0x1, PT ;  /* 0x000000010300780c */ /* 0x000fe20003f05270 */
[----:B------:R-:W1:-:S12]  /*0800*/  S2UR UR5, SR_CgaCtaId ;  /* 0x00000000000579c3 */ /* 0x000e580000008800 */
[----:B------:R-:W-:Y:S05]  /*0810*/  @!P0 BRA `(.L_x_12) ;  /* 0x00000004007c8947 */ /* 0x000fea0003800000 */
[----:B------:R-:W-:-:S13]  /*0820*/  ISETP.NE.AND P0, PT, R3, 0x2, PT ;  /* 0x000000020300780c */ /* 0x000fda0003f05270 */
[----:B------:R-:W-:Y:S05]  /*0830*/  @P0 BRA `(.L_x_13) ;  /* 0x0000001800e00947 */ /* 0x000fea0003800000 */
[----:B------:R-:W2:Y:S02]  /*0840*/  S2UR UR4, SR_CTAID.X ;  /* 0x00000000000479c3 */ /* 0x000ea40000002500 */
[----:B--2---:R-:W-:-:S13]  /*0850*/  ISETP.LE.U32.AND P0, PT, R4, UR4, PT ;  /* 0x0000000404007c0c */ /* 0x004fda000bf03070 */
[----:B-1----:R-:W-:Y:S05]  /*0860*/  @P0 EXIT ;  /* 0x000000000000094d */ /* 0x002fea0003800000 */
[--C-:B------:R-:W-:Y:S01]  /*0870*/  SHF.R.U32.HI R3, RZ, 0x3, R2.reuse ;  /* 0x00000003ff037819 */ /* 0x100fe20000011602 */
[----:B------:R-:W-:Y:S01]  /*0880*/  ULOP3.LUT UR4, URZ, UR4, URZ, 0x33, !UPT ;  /* 0x00000004ff047292 */ /* 0x000fe2000f8e33ff */
[----:B------:R-:W-:Y:S01]  /*0890*/  IMAD.MOV.U32 R9, RZ, RZ, RZ ;  /* 0x000000ffff097224 */ /* 0x000fe200078e00ff */
[----:B------:R-:W-:Y:S01]  /*08a0*/  UMOV UR5, URZ ;  /* 0x000000ff00057c82 */ /* 0x000fe20008000000 */
[C---:B------:R-:W-:Y:S01]  /*08b0*/  LOP3.LUT R21, R3.reuse, 0x1, RZ, 0x3c, !PT ;  /* 0x0000000103157812 */ /* 0x040fe200078e3cff */
[C---:B------:R-:W-:Y:S01]  /*08c0*/  IMAD.SHL.U32 R23, R3.reuse, 0x20, RZ ;  /* 0x0000002003177824 */ /* 0x040fe200078e00ff */
[C---:B------:R-:W-:Y:S01]  /*08d0*/  LOP3.LUT R5, R3.reuse, 0x2, RZ, 0x3c, !PT ;  /* 0x0000000203057812 */ /* 0x040fe200078e3cff */
[----:B------:R-:W-:Y:S01]  /*08e0*/  IMAD R22, R2, 0x4, R3 ;  /* 0x0000000402167824 */ /* 0x000fe200078e0203 */
[----:B------:R-:W-:Y:S01]  /*08f0*/  LOP3.LUT R19, R3, 0x3, RZ, 0x3c, !PT ;  /* 0x0000000303137812 */ /* 0x000fe200078e3cff */
[C-C-:B------:R-:W-:Y:S01]  /*0900*/  IMAD.IADD R26, R23.reuse, 0x1, R2.reuse ;  /* 0x00000001171a7824 */ /* 0x140fe200078e0202 */
[C---:B------:R-:W-:Y:S01]  /*0910*/  LOP3.LUT R25, R23.reuse, 0x20, RZ, 0x3c, !PT ;  /* 0x0000002017197812 */ /* 0x040fe200078e3cff */
[----:B------:R-:W-:Y:S01]  /*0920*/  VIADD R27, R4, UR4 ;  /* 0x00000004041b7c36 */ /* 0x000fe20008000000 */
[C---:B------:R-:W-:Y:S01]  /*0930*/  LOP3.LUT R3, R23.reuse, 0x40, RZ, 0x3c, !PT ;  /* 0x0000004017037812 */ /* 0x040fe200078e3cff */
[C---:B------:R-:W-:Y:S01]  /*0940*/  IMAD R20, R2.reuse, 0x4, R5 ;  /* 0x0000000402147824 */ /* 0x040fe200078e0205 */
[----:B------:R-:W-:Y:S01]  /*0950*/  LOP3.LUT R23, R23, 0x60, RZ, 0x3c, !PT ;  /* 0x0000006017177812 */ /* 0x000fe200078e3cff */
[C---:B------:R-:W-:Y:S01]  /*0960*/  IMAD R19, R2.reuse, 0x4, R19 ;  /* 0x0000000402137824 */ /* 0x040fe200078e0213 */
[----:B------:R-:W-:Y:S01]  /*0970*/  LEA R21, R2, R21, 0x2 ;  /* 0x0000001502157211 */ /* 0x000fe200078e10ff */
[--C-:B------:R-:W-:Y:S01]  /*0980*/  IMAD.IADD R24, R3, 0x1, R2.reuse ;  /* 0x0000000103187824 */ /* 0x100fe200078e0202 */
[----:B------:R-:W-:Y:S01]  /*0990*/  IADD3 R25, PT, PT, R25, R2, RZ ;  /* 0x0000000219197210 */ /* 0x000fe20007ffe0ff */
[----:B------:R-:W-:-:S02]  /*09a0*/  IMAD.IADD R23, R23, 0x1, R2 ;  /* 0x0000000117177824 */ /* 0x000fc400078e0202 */
[----:B------:R-:W-:Y:S01]  /*09b0*/  HFMA2 R2, -RZ, RZ, 0, 0 ;  /* 0x00000000ff027431 */ /* 0x000fe200000001ff */
[----:B------:R-:W-:-:S07]  /*09c0*/  SHF.R.U32.HI R27, RZ, 0x7, R27 ;  /* 0x00000007ff1b7819 */ /* 0x000fce000001161b */
.L_x_18:
[----:B------:R-:W1:Y:S01]  /*09d0*/  S2R R0, SR_CgaCtaId ;  /* 0x0000000000007919 */ /* 0x000e620000008800 */
[----:B------:R-:W-:Y:S01]  /*09e0*/  MOV R3, 0x400 ;  /* 0x0000040000037802 */ /* 0x000fe20000000f00 */
[----:B------:R-:W-:-:S03]  /*09f0*/  UMOV UR4, URZ ;  /* 0x000000ff00047c82 */ /* 0x000fc60008000000 */
[----:B-1----:R-:W-:-:S07]  /*0a00*/  LEA R0, R0, R3, 0x18 ;  /* 0x0000000300007211 */ /* 0x002fce00078ec0ff */
.L_x_17:
[C---:B------:R-:W-:Y:S01]  /*0a10*/  IMAD R6, R9.reuse, 0x8, R0 ;  /* 0x0000000809067824 */ /* 0x040fe200078e0200 */
[C---:B------:R-:W-:Y:S01]  /*0a20*/  ISETP.NE.AND P0, PT, R9.reuse, 0x4, PT ;  /* 0x000000040900780c */ /* 0x040fe20003f05270 */
[----:B------:R-:W-:Y:S01]  /*0a30*/  IMAD.U32 R11, R2, -0x80000000, RZ ;  /* 0x80000000020b7824 */ /* 0x000fe200078e00ff */
[----:B------:R-:W-:Y:S01]  /*0a40*/  ULOP3.LUT UP0, URZ, UR4, 0x2, URZ, 0xc0, !UPT ;  /* 0x0000000204ff7892 */ /* 0x000fe2000f80c0ff */
[----:B------:R-:W-:Y:S02]  /*0a50*/  VIADD R5, R9, 0x1 ;  /* 0x0000000109057836 */ /* 0x000fe40000000000 */
[----:B------:R-:W1:Y:S01]  /*0a60*/  SYNCS.PHASECHK.TRANS64.TRYWAIT P1, [R6+URZ+0x31400], R11 ;  /* 0x0314000b060075a7 */ /* 0x000e6200080211ff */
[----:B------:R-:W-:Y:S02]  /*0a70*/  VIADD R4, R6, 0x31450 ;  /* 0x0003145006047836 */ /* 0x000fe40000000000 */
[----:B------:R-:W-:-:S03]  /*0a80*/  SEL R5, R5, RZ, P0 ;  /* 0x000000ff05057207 */ /* 0x000fc60000000000 */
[----:B------:R-:W-:Y:S02]  /*0a90*/  PRMT R4, RZ, 0x654, R4 ;  /* 0x00000654ff047816 */ /* 0x000fe40000000004 */
[----:B------:R-:W-:-:S04]  /*0aa0*/  ISETP.NE.AND P0, PT, R5, RZ, PT ;  /* 0x000000ff0500720c */ /* 0x000fc80003f05270 */
[----:B------:R-:W-:-:S04]  /*0ab0*/  SEL R3, RZ, 0x1, P0 ;  /* 0x00000001ff037807 */ /* 0x000fc80000000000 */
[----:B------:R-:W-:Y:S01]  /*0ac0*/  LOP3.LUT R3, R2, R3, RZ, 0x3c, !PT ;  /* 0x0000000302037212 */ /* 0x000fe200078e3cff */
[----:B------:R-:W-:-:S04]  /*0ad0*/  IMAD R2, R5, 0x8, R0 ;  /* 0x0000000805027824 */ /* 0x000fc800078e0200 */
[----:B------:R-:W-:Y:S01]  /*0ae0*/  IMAD.U32 R7, R3, -0x80000000, RZ ;  /* 0x8000000003077824 */ /* 0x000fe200078e00ff */
[----:B-1----:R-:W-:Y:S06]  /*0af0*/  @!P1 BRA `(.L_x_14) ;  /* 0x0000002800809947 */ /* 0x002fec0003800000 */
.L_x_46:
[----:B------:R-:W-:Y:S05]  /*0b00*/  BRA.U UP0, `(.L_x_15) ;  /* 0x0000000100747547 */ /* 0x000fea000b800000 */
[----:B-1----:R-:W-:-:S04]  /*0b10*/  LEA R6, R9, R0, 0x9 ;  /* 0x0000000009067211 */ /* 0x002fc800078e48ff */
[-C--:B------:R-:W-:Y:S01]  /*0b20*/  LEA R18, R26, R6.reuse, 0x2 ;  /* 0x000000061a127211 */ /* 0x080fe200078e10ff */
[--C-:B------:R-:W-:Y:S01]  /*0b30*/  IMAD R15, R25, 0x4, R6.reuse ;  /* 0x00000004190f7824 */ /* 0x100fe200078e0206 */
[-C--:B------:R-:W-:Y:S01]  /*0b40*/  LEA R14, R24, R6.reuse, 0x2 ;  /* 0x00000006180e7211 */ /* 0x080fe200078e10ff */
[--C-:B------:R-:W-:Y:S01]  /*0b50*/  IMAD R12, R23, 0x4, R6.reuse ;  /* 0x00000004170c7824 */ /* 0x100fe200078e0206 */
[-C--:B------:R-:W-:Y:S01]  /*0b60*/  LEA R10, R22, R6.reuse, 0x2 ;  /* 0x00000006160a7211 */ /* 0x080fe200078e10ff */
[----:B------:R-:W1:Y:S01]  /*0b70*/  LDS R17, [R18+0x30000] ;  /* 0x0300000012117984 */ /* 0x000e620000000800 */
[--C-:B------:R-:W-:Y:S01]  /*0b80*/  IMAD R9, R21, 0x4, R6.reuse ;  /* 0x0000000415097824 */ /* 0x100fe200078e0206 */
[----:B------:R-:W-:Y:S01]  /*0b90*/  LEA R8, R20, R6, 0x2 ;  /* 0x0000000614087211 */ /* 0x000fe200078e10ff */
[----:B------:R-:W-:Y:S01]  /*0ba0*/  IMAD R6, R19, 0x4, R6 ;  /* 0x0000000413067824 */ /* 0x000fe200078e0206 */
[----:B------:R-:W2:Y:S04]  /*0bb0*/  LDS R16, [R15+0x30000] ;  /* 0x030000000f107984 */ /* 0x000ea80000000800 */
[----:B------:R-:W3:Y:S04]  /*0bc0*/  LDS R13, [R14+0x30000] ;  /* 0x030000000e0d7984 */ /* 0x000ee80000000800 */
[----:B------:R-:W4:Y:S01]  /*0bd0*/  LDS R11, [R12+0x30000] ;  /* 0x030000000c0b7984 */ /* 0x000f220000000800 */
[----:B------:R-:W-:-:S03]  /*0be0*/  NOP ;  /* 0x0000000000007918 */ /* 0x000fc60000000000 */
[----:B-1----:R-:W-:Y:S04]  /*0bf0*/  STS [R10+0x30000], R17 ;  /* 0x030000110a007388 */ /* 0x002fe80000000800 */
[----:B--2---:R-:W-:Y:S04]  /*0c00*/  STS [R9+0x30000], R16 ;  /* 0x0300001009007388 */ /* 0x004fe80000000800 */
[----:B---3--:R-:W-:Y:S04]  /*0c10*/  STS [R8+0x30000], R13 ;  /* 0x0300000d08007388 */ /* 0x008fe80000000800 */
[----:B----4-:R-:W-:Y:S04]  /*0c20*/  STS [R6+0x30000], R11 ;  /* 0x0300000b06007388 */ /* 0x010fe80000000800 */
[----:B------:R-:W1:Y:S04]  /*0c30*/  LDS R29, [R18+0x30a00] ;  /* 0x030a0000121d7984 */ /* 0x000e680000000800 */
[----:B------:R-:W2:Y:S04]  /*0c40*/  LDS R28, [R15+0x30a00] ;  /* 0x030a00000f1c7984 */ /* 0x000ea80000000800 */
[----:B------:R-:W3:Y:S04]  /*0c50*/  LDS R31, [R14+0x30a00] ;  /* 0x030a00000e1f7984 */ /* 0x000ee80000000800 */
[----:B------:R-:W4:Y:S01]  /*0c60*/  LDS R33, [R12+0x30a00] ;  /* 0x030a00000c217984 */ /* 0x000f220000000800 */
[----:B------:R-:W-:-:S03]  /*0c70*/  NOP ;  /* 0x0000000000007918 */ /* 0x000fc60000000000 */
[----:B-1----:R5:W-:Y:S04]  /*0c80*/  STS [R10+0x30a00], R29 ;  /* 0x030a001d0a007388 */ /* 0x002be80000000800 */
[----:B--2---:R5:W-:Y:S04]  /*0c90*/  STS [R9+0x30a00], R28 ;  /* 0x030a001c09007388 */ /* 0x004be80000000800 */
[----:B---3--:R5:W-:Y:S04]  /*0ca0*/  STS [R8+0x30a00], R31 ;  /* 0x030a001f08007388 */ /* 0x008be80000000800 */
[----:B----4-:R5:W-:Y:S01]  /*0cb0*/  STS [R6+0x30a00], R33 ;  /* 0x030a002106007388 */ /* 0x010be20000000800 */
[----:B------:R1:W-:Y:S06]  /*0cc0*/  MEMBAR.ALL.CTA ;  /* 0x0000000000007992 */ /* 0x0003ec0000008000 */
[----:B-1----:R-:W2:Y:S02]  /*0cd0*/  FENCE.VIEW.ASYNC.S ;  /* 0x00000000000073c6 */ /* 0x002ea40000000000 */
.L_x_15:
[----:B--2---:R2:W-:Y:S01]  /*0ce0*/  SYNCS.ARRIVE.TRANS64.RED.A1T0 RZ, [R4+URZ], RZ ;  /* 0x000000ff04ff79a7 */ /* 0x0045e200081004ff */
[----:B------:R-:W3:Y:S02]  /*0cf0*/  SYNCS.PHASECHK.TRANS64.TRYWAIT P0, [R2+URZ+0x31400], R7 ;  /* 0x03140007020075a7 */ /* 0x000ee400080011ff */
[----:B--23--:R-:W-:Y:S05]  /*0d00*/  @!P0 BRA `(.L_x_16) ;  /* 0x0000002800148947 */ /* 0x00cfea0003800000 */
.L_x_48:
[C---:B------:R-:W-:Y:S01]  /*0d10*/  ISETP.NE.AND P0, PT, R5.reuse, 0x4, PT ;  /* 0x000000040500780c */ /* 0x040fe20003f05270 */
[----:B------:R-:W-:Y:S01]  /*0d20*/  VIADD R5, R5, 0x1 ;  /* 0x0000000105057836 */ /* 0x000fe20000000000 */
[----:B------:R-:W-:Y:S01]  /*0d30*/  UIADD3 UR4, UPT, UPT, UR4, 0x2, URZ ;  /* 0x0000000204047890 */ /* 0x000fe2000fffe0ff */
[----:B-1----:R-:W-:-:S03]  /*0d40*/  VIADD R2, R2, 0x31450 ;  /* 0x0003145002027836 */ /* 0x002fc60000000000 */
[----:B-----5:R-:W-:Y:S01]  /*0d50*/  SEL R9, R5, RZ, P0 ;  /* 0x000000ff05097207 */ /* 0x020fe20000000000 */
[----:B------:R-:W-:Y:S01]  /*0d60*/  UISETP.NE.AND UP0, UPT, UR4, 0x38, UPT ;  /* 0x000000380400788c */ /* 0x000fe2000bf05270 */
[----:B------:R-:W-:Y:S02]  /*0d70*/  PRMT R2, RZ, 0x654, R2 ;  /* 0x00000654ff027816 */ /* 0x000fe40000000002 */
[----:B------:R-:W-:Y:S02]  /*0d80*/  ISETP.NE.AND P0, PT, R9, RZ, PT ;  /* 0x000000ff0900720c */ /* 0x000fe40003f05270 */
[----:B------:R1:W-:Y:S02]  /*0d90*/  SYNCS.ARRIVE.TRANS64.RED.A1T0 RZ, [R2+URZ], RZ ;  /* 0x000000ff02ff79a7 */ /* 0x0003e400081004ff */
[----:B-1----:R-:W-:-:S04]  /*0da0*/  SEL R2, RZ, 0x1, P0 ;  /* 0x00000001ff027807 */ /* 0x002fc80000000000 */
[----:B------:R-:W-:Y:S01]  /*0db0*/  LOP3.LUT R2, R3, R2, RZ, 0x3c, !PT ;  /* 0x0000000203027212 */ /* 0x000fe200078e3cff */
[----:B------:R-:W-:Y:S06]  /*0dc0*/  BRA.U UP0, `(.L_x_17) ;  /* 0xfffffffd00107547 */ /* 0x000fec000b83ffff */
[----:B------:R-:W-:-:S13]  /*0dd0*/  ISETP.NE.AND P0, PT, R27, UR5, PT ;  /* 0x000000051b007c0c */ /* 0x000fda000bf05270 */
[----:B------:R-:W-:Y:S05]  /*0de0*/  @!P0 EXIT ;  /* 0x000000000000894d */ /* 0x000fea0003800000 */
[----:B------:R-:W-:Y:S01]  /*0df0*/  UIADD3 UR5, UPT, UPT, UR5, 0x1, URZ ;  /* 0x0000000105057890 */ /* 0x000fe2000fffe0ff */
[----:B------:R-:W-:Y:S05]  /*0e00*/  BRA `(.L_x_18) ;  /* 0xfffffff800f07947 */ /* 0x000fea000383ffff */
.L_x_12:
[----:B-1----:R-:W-:-:S09]  /*0e10*/  UISETP.NE.AND UP0, UPT, UR5, URZ, UPT ;  /* 0x000000ff0500728c */ /* 0x002fd2000bf05270 */
[----:B------:R-:W-:Y:S05]  /*0e20*/  BRA.U UP0, `(.L_x_13) ;  /* 0x0000001500647547 */ /* 0x000fea000b800000 */
[----:B------:R-:W1:Y:S01]  /*0e30*/  S2UR UR4, SR_CTAID.X ;  /* 0x00000000000479c3 */ /* 0x000e620000002500 */
[----:B------:R-:W-:Y:S01]  /*0e40*/  UMOV UR8, 0x400 ;  /* 0x0000040000087882 */ /* 0x000fe20000000000 */
[----:B------:R-:W-:Y:S01]  /*0e50*/  ISETP.GE.U32.AND P1, PT, R2, 0x5, PT ;  /* 0x000000050200780c */ /* 0x000fe20003f26070 */
[----:B------:R-:W-:-:S04]  /*0e60*/  ULEA UR8, UR5, UR8, 0x18 ;  /* 0x0000000805087291 */ /* 0x000fc8000f8ec0ff */
[----:B------:R-:W-:Y:S02]  /*0e70*/  UIADD3 UR6, UPT, UPT, UR8, 0x8000, URZ ;  /* 0x0000800008067890 */ /* 0x000fe4000fffe0ff */
[----:B------:R-:W-:Y:S02]  /*0e80*/  UIADD3 UR5, UPT, UPT, UR8, 0x1c000, URZ ;  /* 0x0001c00008057890 */ /* 0x000fe4000fffe0ff */
[----:B------:R-:W-:Y:S02]  /*0e90*/  USHF.R.U32.HI UR6, URZ, 0x4, UR6 ;  /* 0x00000004ff067899 */ /* 0x000fe40008011606 */
[----:B------:R-:W-:Y:S02]  /*0ea0*/  USHF.R.U32.HI UR5, URZ, 0x4, UR5 ;  /* 0x00000004ff057899 */ /* 0x000fe40008011605 */
[----:B------:R-:W-:Y:S02]  /*0eb0*/  ULOP3.LUT UR6, UR6, 0x3fc0, URZ, 0xc0, !UPT ;  /* 0x00003fc006067892 */ /* 0x000fe4000f8ec0ff */
[----:B------:R-:W-:Y:S01]  /*0ec0*/  ULOP3.LUT UR5, UR5, 0x3fc0, URZ, 0xc0, !UPT ;  /* 0x00003fc005057892 */ /* 0x000fe2000f8ec0ff */
[----:B-1----:R-:W-:-:S13]  /*0ed0*/  ISETP.LE.U32.AND P0, PT, R4, UR4, PT ;  /* 0x0000000404007c0c */ /* 0x002fda000bf03070 */
[----:B------:R-:W-:Y:S05]  /*0ee0*/  @P0 EXIT ;  /* 0x000000000000094d */ /* 0x000fea0003800000 */
[----:B------:R-:W-:Y:S01]  /*0ef0*/  ULOP3.LUT UR4, URZ, UR4, URZ, 0x33, !UPT ;  /* 0x00000004ff047292 */ /* 0x000fe2000f8e33ff */
[C---:B------:R-:W-:Y:S01]  /*0f00*/  LEA R7, R2.reuse, UR6, 0xa ;  /* 0x0000000602077c11 */ /* 0x040fe2000f8e50ff */
[----:B------:R-:W-:Y:S01]  /*0f10*/  IMAD.MOV.U32 R0, RZ, RZ, RZ ;  /* 0x000000ffff007224 */ /* 0x000fe200078e00ff */
[----:B------:R-:W-:Y:S01]  /*0f20*/  LEA R5, R2, UR5, 0xa ;  /* 0x0000000502057c11 */ /* 0x000fe2000f8e50ff */
[----:B------:R-:W-:Y:S01]  /*0f30*/  UMOV UR17, URZ ;  /* 0x000000ff00117c82 */ /* 0x000fe20008000000 */
[----:B------:R-:W-:Y:S01]  /*0f40*/  SEL R7, R7, RZ, !P1 ;  /* 0x000000ff07077207 */ /* 0x000fe20004800000 */
[----:B------:R-:W-:Y:S01]  /*0f50*/  VIADD R3, R4, UR4 ;  /* 0x0000000404037c36 */ /* 0x000fe20008000000 */
[----:B------:R-:W-:Y:S01]  /*0f60*/  SEL R5, R5, RZ, !P1 ;  /* 0x000000ff05057207 */ /* 0x000fe20004800000 */
[----:B------:R-:W-:Y:S01]  /*0f70*/  UMOV UR13, URZ ;  /* 0x000000ff000d7c82 */ /* 0x000fe20008000000 */
[----:B------:R-:W-:Y:S01]  /*0f80*/  UMOV UR6, 0x100 ;  /* 0x0000010000067882 */ /* 0x000fe20000000000 */
[----:B------:R-:W-:Y:S01]  /*0f90*/  UMOV UR7, 0x104 ;  /* 0x0000010400077882 */ /* 0x000fe20000000000 */
[----:B------:R-:W-:Y:S01]  /*0fa0*/  SHF.R.U32.HI R3, RZ, 0x7, R3 ;  /* 0x00000007ff037819 */ /* 0x000fe20000011603 */
[----:B------:R-:W-:Y:S01]  /*0fb0*/  UMOV UR4, 0x100 ;  /* 0x0000010000047882 */ /* 0x000fe20000000000 */
[----:B------:R-:W-:-:S05]  /*0fc0*/  UMOV UR5, 0x104 ;  /* 0x0000010400057882 */ /* 0x000fca0000000000 */
.L_x_25:
[----:B------:R-:W-:Y:S02]  /*0fd0*/  USHF.R.U32.HI UR10, URZ, 0x1, UR17 ;  /* 0x00000001ff0a7899 */ /* 0x000fe40008011611 */
[----:B------:R-:W-:Y:S02]  /*0fe0*/  USHF.L.U32 UR9, UR17, 0x3, URZ ;  /* 0x0000000311097899 */ /* 0x000fe400080006ff */
[----:B------:R-:W-:Y:S02]  /*0ff0*/  ULOP3.LUT UR10, UR10, 0x1, URZ, 0xc, !UPT ;  /* 0x000000010a0a7892 */ /* 0x000fe4000f8e0cff */
[----:B------:R-:W-:Y:S02]  /*1000*/  ULOP3.LUT UR9, UR9, 0x8, URZ, 0xc0, !UPT ;  /* 0x0000000809097892 */ /* 0x000fe4000f8ec0ff */
[----:B------:R-:W-:Y:S02]  /*1010*/  USHF.L.U32 UR10, UR10, 0x1f, URZ ;  /* 0x0000001f0a0a7899 */ /* 0x000fe400080006ff */
[----:B------:R-:W-:-:S02]  /*1020*/  USHF.L.U32 UR12, UR17, 0x7, URZ ;  /* 0x00000007110c7899 */ /* 0x000fc400080006ff */
[----:B------:R-:W-:Y:S01]  /*1030*/  MOV R2, UR9 ;  /* 0x0000000900027c02 */ /* 0x000fe20008000f00 */
[----:B------:R-:W-:Y:S01]  /*1040*/  UIADD3 UR9, UPT, UPT, UR8, UR9, URZ ;  /* 0x0000000908097290 */ /* 0x000fe2000fffe0ff */
[----:B------:R-:W-:Y:S01]  /*1050*/  MOV R9, UR10 ;  /* 0x0000000a00097c02 */ /* 0x000fe20008000f00 */
[----:B------:R-:W-:Y:S02]  /*1060*/  ULOP3.LUT UR12, UR12, 0x80, URZ, 0xc0, !UPT ;  /* 0x000000800c0c7892 */ /* 0x000fe4000f8ec0ff */
[----:B------:R-:W-:Y:S01]  /*1070*/  UIADD3 UR11, UPT, UPT, UR9, 0x31478, URZ ;  /* 0x00031478090b7890 */ /* 0x000fe2000fffe0ff */
[----:B------:R-:W1:Y:S02]  /*1080*/  SYNCS.PHASECHK.TRANS64.TRYWAIT P0, [R2+UR8+0x31488], R9 ;  /* 0x03148809020075a7 */ /* 0x000e640008001108 */
[----:B-1----:R-:W-:Y:S09]  /*1090*/  @!P0 BRA `(.L_x_19) ;  /* 0x0000002400488947 */ /* 0x002ff20003800000 */
.L_x_50:
[----:B------:R-:W-:Y:S01]  /*10a0*/  NOP ;  /* 0x0000000000007918 */ /* 0x000fe20000000000 */
[----:B------:R-:W-:-:S05]  /*10b0*/  UMOV UR16, URZ ;  /* 0x000000ff00107c82 */ /* 0x000fca0008000000 */
.L_x_24:
[----:B------:R-:W-:Y:S01]  /*10c0*/  ULEA UR10, UR13, UR8, 0x3 ;  /* 0x000000080d0a7291 */ /* 0x000fe2000f8e18ff */
[----:B-1----:R-:W-:Y:S01]  /*10d0*/  SHF.L.U32 R9, R0, 0x1f, RZ ;  /* 0x0000001f00097819 */ /* 0x002fe200000006ff */
[----:B------:R-:W-:Y:S01]  /*10e0*/  ULOP3.LUT UP0, UR14, UR16, 0x2, URZ, 0xc0, !UPT ;  /* 0x00000002100e7892 */ /* 0x000fe2000f80c0ff */
[----:B------:R-:W-:Y:S06]  /*10f0*/  MOV R2, UR13 ;  /* 0x0000000d00027c02 */ /* 0x000fec0008000f00 */
[----:B------:R-:W1:Y:S02]  /*1100*/  SYNCS.PHASECHK.TRANS64.TRYWAIT P0, [UR10+0x31450], R9 ;  /* 0x03145009ff0075a7 */ /* 0x000e64000800110a */
[----:B-12---:R-:W-:Y:S05]  /*1110*/  @!P0 BRA `(.L_x_20) ;  /* 0x0000002400488947 */ /* 0x006fea0003800000 */
.L_x_52:
[----:B------:R-:W-:Y:S01]  /*1120*/  NOP ;  /* 0x0000000000007918 */ /* 0x000fe20000000000 */
[----:B------:R-:W-:Y:S05]  /*1130*/  BRA.U UP0, `(.L_x_21) ;  /* 0x0000000100307547 */ /* 0x000fea000b800000 */
[----:B------:R-:W-:Y:S01]  /*1140*/  ULEA UR9, UR13, UR8, 0x9 ;  /* 0x000000080d097291 */ /* 0x000fe2000f8e48ff */
[----:B------:R-:W-:Y:S01]  /*1150*/  UMOV UR19, 0x4008 ;  /* 0x0000400800137882 */ /* 0x000fe20000000000 */
[----:B------:R-:W-:Y:S02]  /*1160*/  UMOV UR21, 0x4008 ;  /* 0x0000400800157882 */ /* 0x000fe40000000000 */
[----:B------:R-:W-:Y:S02]  /*1170*/  UIADD3 UR15, UPT, UPT, UR9, 0x30000, URZ ;  /* 0x00030000090f7890 */ /* 0x000fe4000fffe0ff */
[----:B------:R-:W-:Y:S02]  /*1180*/  UIADD3 UR9, UPT, UPT, UR9, 0x30a00, URZ ;  /* 0x00030a0009097890 */ /* 0x000fe4000fffe0ff */
[----:B------:R-:W-:Y:S02]  /*1190*/  USHF.R.U32.HI UR15, URZ, 0x4, UR15 ;  /* 0x00000004ff0f7899 */ /* 0x000fe4000801160f */
[----:B------:R-:W-:Y:S02]  /*11a0*/  USHF.R.U32.HI UR9, URZ, 0x4, UR9 ;  /* 0x00000004ff097899 */ /* 0x000fe40008011609 */
[----:B------:R-:W-:Y:S02]  /*11b0*/  ULOP3.LUT UR18, UR15, 0x3fe0, URZ, 0xc0, !UPT ;  /* 0x00003fe00f127892 */ /* 0x000fe4000f8ec0ff */
[----:B------:R-:W-:Y:S07]  /*11c0*/  ULOP3.LUT UR20, UR9, 0x3fe0, URZ, 0xc0, !UPT ;  /* 0x00003fe009147892 */ /* 0x000fee000f8ec0ff */
[----:B------:R2:W-:Y:S02]  /*11d0*/  UTCCP.T.S.4x32dp128bit tmem[0x100], gdesc[UR18] ;  /* 0x00010012ff0079e7 */ /* 0x0005e40009100000 */
[----:B------:R2:W-:Y:S01]  /*11e0*/  UTCCP.T.S.4x32dp128bit tmem[0x104], gdesc[UR20] ;  /* 0x00010414ff0079e7 */ /* 0x0005e20009100000 */
[----:B------:R-:W-:Y:S02]  /*11f0*/  NOP ;  /* 0x0000000000007918 */ /* 0x000fe40000000000 */
.L_x_21:
[----:B------:R-:W-:Y:S01]  /*1200*/  UISETP.NE.AND UP0, UPT, UR13, 0x4, UPT ;  /* 0x000000040d00788c */ /* 0x000fe2000bf05270 */
[----:B-1----:R-:W-:Y:S01]  /*1210*/  SHFL.IDX PT, R4, R7, R2, 0x1f ;  /* 0x00001f0207047589 */ /* 0x002fe200000e0000 */
[----:B------:R-:W-:Y:S01]  /*1220*/  UIADD3 UR9, UPT, UPT, UR13, 0x1, URZ ;  /* 0x000000010d097890 */ /* 0x000fe2000fffe0ff */
[----:B------:R-:W-:Y:S03]  /*1230*/  NOP ;  /* 0x0000000000007918 */ /* 0x000fe60000000000 */
[----:B------:R-:W-:Y:S03]  /*1240*/  USEL UR9, UR9, URZ, UP0 ;  /* 0x000000ff09097287 */ /* 0x000fe60008000000 */
[----:B------:R-:W1:Y:S01]  /*1250*/  SHFL.IDX PT, R6, R5, R2, 0x1f ;  /* 0x00001f0205067589 */ /* 0x000e6200000e0000 */
[----:B------:R-:W-:Y:S02]  /*1260*/  USHF.L.U32 UR15, UR14, 0x4, URZ ;  /* 0x000000040e0f7899 */ /* 0x000fe400080006ff */
[----:B------:R-:W-:Y:S02]  /*1270*/  ULEA UR13, UR9, UR8, 0x3 ;  /* 0x00000008090d7291 */ /* 0x000fe4000f8e18ff */
[----:B------:R-:W-:Y:S01]  /*1280*/  ULEA UR14, UR14, 0x8a0, 0xd ;  /* 0x000008a00e0e7891 */ /* 0x000fe2000f8e68ff */
[----:B------:R-:W-:Y:S01]  /*1290*/  ISETP.NE.AND P0, PT, RZ, UR9, PT ;  /* 0x00000009ff007c0c */ /* 0x000fe2000bf05270 */
[----:B------:R-:W-:Y:S02]  /*12a0*/  UISETP.NE.AND UP0, UPT, UR16, URZ, UPT ;  /* 0x000000ff1000728c */ /* 0x000fe4000bf05270 */
[----:B------:R-:W-:Y:S01]  /*12b0*/  UPRMT UR15, UR15, 0x5410, UR14 ;  /* 0x000054100f0f7896 */ /* 0x000fe2000800000e */
[----:B------:R-:W-:Y:S01]  /*12c0*/  SEL R11, RZ, 0x1, P0 ;  /* 0x00000001ff0b7807 */ /* 0x000fe20000000000 */
[----:B------:R-:W-:Y:S01]  /*12d0*/  UIADD3 UR10, UPT, UPT, UR10, 0x31428, URZ ;  /* 0x000314280a0a7890 */ /* 0x000fe2000fffe0ff */
[----:B------:R-:W-:Y:S01]  /*12e0*/  UMOV UR14, URZ ;  /* 0x000000ff000e7c82 */ /* 0x000fe20008000000 */
[----:B--2---:R-:W-:Y:S01]  /*12f0*/  UMOV UR21, 0x40004040 ;  /* 0x4000404000157882 */ /* 0x004fe20000000000 */
[----:B------:R-:W-:Y:S01]  /*1300*/  UMOV UR19, 0x40004040 ;  /* 0x4000404000137882 */ /* 0x000fe20000000000 */
[----:B------:R-:W-:Y:S01]  /*1310*/  UMOV UR25, 0x40004040 ;  /* 0x4000404000197882 */ /* 0x000fe20000000000 */
[----:B------:R-:W-:Y:S01]  /*1320*/  UMOV UR23, 0x40004040 ;  /* 0x4000404000177882 */ /* 0x000fe20000000000 */
[----:B------:R-:W-:Y:S01]  /*1330*/  UMOV UR29, 0x40004040 ;  /* 0x40004040001d7882 */ /* 0x000fe20000000000 */
[----:B------:R-:W-:Y:S01]  /*1340*/  UMOV UR27, 0x40004040 ;  /* 0x40004040001b7882 */ /* 0x000fe20000000000 */
[----:B------:R-:W-:Y:S01]  /*1350*/  UMOV UR33, 0x40004040 ;  /* 0x4000404000217882 */ /* 0x000fe20000000000 */
[----:B------:R-:W-:Y:S01]  /*1360*/  UMOV UR31, 0x40004040 ;  /* 0x40004040001f7882 */ /* 0x000fe20000000000 */
[----:B-1----:R-:W-:Y:S02]  /*1370*/  R2UR UR18, R6 ;  /* 0x00000000061272ca */ /* 0x002fe400000e0000 */
[----:B------:R-:W-:Y:S02]  /*1380*/  R2UR UR20, R4 ;  /* 0x00000000041472ca */ /* 0x000fe400000e0000 */
[----:B------:R-:W-:Y:S01]  /*1390*/  LOP3.LUT R4, R0, R11, RZ, 0x3c, !PT ;  /* 0x0000000b00047212 */ /* 0x000fe200078e3cff */
[----:B------:R-:W-:Y:S04]  /*13a0*/  IMAD.U32 R0, RZ, RZ, UR9 ;  /* 0x00000009ff007e24 */ /* 0x000fe8000f8e00ff */
[----:B------:R-:W-:Y:S04]  /*13b0*/  IMAD.U32 R9, R4, -0x80000000, RZ ;  /* 0x8000000004097824 */ /* 0x000fe800078e00ff */
[----:B------:R-:W-:Y:S02]  /*13c0*/  UIADD3 UR22, UPT, UPT, UR18, 0x2, URZ ;  /* 0x0000000212167890 */ /* 0x000fe4000fffe0ff */
[----:B------:R-:W-:Y:S01]  /*13d0*/  UIADD3 UR24, UPT, UPT, UR20, 0x2, URZ ;  /* 0x0000000214187890 */ /* 0x000fe2000fffe0ff */
[----:B------:R1:W-:Y:S01]  /*13e0*/  UTCQMMA gdesc[UR20], gdesc[UR18], tmem[UR12], tmem[UR14], idesc[UR15], tmem[UR6], UP0 ;  /* 0x00060e1214007dea */ /* 0x0003e2000800030c */
[----:B------:R-:W-:Y:S02]  /*13f0*/  UIADD3 UR28, UPT, UPT, UR20, 0x4, URZ ;  /* 0x00000004141c7890 */ /* 0x000fe4000fffe0ff */
[----:B------:R-:W-:Y:S02]  /*1400*/  UIADD3 UR26, UPT, UPT, UR18, 0x4, URZ ;  /* 0x00000004121a7890 */ /* 0x000fe4000fffe0ff */
[----:B------:R-:W-:Y:S02]  /*1410*/  UIADD3 UR32, UPT, UPT, UR20, 0x6, URZ ;  /* 0x0000000614207890 */ /* 0x000fe4000fffe0ff */
[----:B------:R-:W-:Y:S01]  /*1420*/  UIADD3 UR30, UPT, UPT, UR18, 0x6, URZ ;  /* 0x00000006121e7890 */ /* 0x000fe2000fffe0ff */
[----:B------:R1:W-:Y:S04]  /*1430*/  UTCQMMA gdesc[UR24], gdesc[UR22], tmem[UR12], tmem[UR14], idesc[UR15], tmem[UR6], UPT ;  /* 0x00060e1618007dea */ /* 0x0003e8000b80030c */
[----:B------:R1:W-:Y:S04]  /*1440*/  UTCQMMA gdesc[UR28], gdesc[UR26], tmem[UR12], tmem[UR14], idesc[UR15], tmem[UR6], UPT ;  /* 0x00060e1a1c007dea */ /* 0x0003e8000b80030c */
[----:B------:R1:W-:Y:S01]  /*1450*/  UTCQMMA gdesc[UR32], gdesc[UR30], tmem[UR12], tmem[UR14], idesc[UR15], tmem[UR6], UPT ;  /* 0x00060e1e20007dea */ /* 0x0003e2000b80030c */
[----:B------:R1:W-:Y:S01]  /*1460*/  UTCBAR [UR10], URZ ;  /* 0x000000ff0a0073e9 */ /* 0x0003e200080000ff */
[----:B------:R-:W2:Y:S02]  /*1470*/  SYNCS.PHASECHK.TRANS64.TRYWAIT P0, [UR13+0x31450], R9 ;  /* 0x03145009ff0075a7 */ /* 0x000ea4000800110d */
[----:B-12---:R-:W-:Y:S05]  /*1480*/  @!P0 BRA `(.L_x_22) ;  /* 0x0000002000888947 */ /* 0x006fea0003800000 */
.L_x_54:
[----:B------:R-:W-:Y:S01]  /*1490*/  UIADD3 UR10, UPT, UPT, UR16, 0x1, URZ ;  /* 0x00000001100a7890 */ /* 0x000fe2000fffe0ff */
[----:B-1----:R-:W1:Y:S01]  /*14a0*/  SHFL.IDX PT, R2, R7, R0, 0x1f ;  /* 0x00001f0007027589 */ /* 0x002e6200000e0000 */
[----:B------:R-:W-:Y:S02]  /*14b0*/  UIADD3 UR13, UPT, UPT, UR13, 0x31428, URZ ;  /* 0x000314280d0d7890 */ /* 0x000fe4000fffe0ff */
[----:B------:R-:W-:Y:S05]  /*14c0*/  USHF.L.U32 UR14, UR10, 0xd, URZ ;  /* 0x0000000d0a0e7899 */ /* 0x000fea00080006ff */
[----:B------:R-:W2:Y:S01]  /*14d0*/  SHFL.IDX PT, R6, R5, R0, 0x1f ;  /* 0x00001f0005067589 */ /* 0x000ea200000e0000 */
[----:B------:R-:W-:Y:S01]  /*14e0*/  USHF.L.U32 UR15, UR10, 0x4, URZ ;  /* 0x000000040a0f7899 */ /* 0x000fe200080006ff */
[----:B------:R-:W-:Y:S01]  /*14f0*/  NOP ;  /* 0x0000000000007918 */ /* 0x000fe20000000000 */
[----:B------:R-:W-:Y:S01]  /*1500*/  ULOP3.LUT UR14, UR14, 0x6000, URZ, 0xc0, !UPT ;  /* 0x000060000e0e7892 */ /* 0x000fe2000f8ec0ff */
[----:B------:R-:W-:Y:S01]  /*1510*/  NOP ;  /* 0x0000000000007918 */ /* 0x000fe20000000000 */
[----:B------:R-:W-:Y:S02]  /*1520*/  ULOP3.LUT UR15, UR15, 0x30, URZ, 0xc0, !UPT ;  /* 0x000000300f0f7892 */ /* 0x000fe4000f8ec0ff */
[----:B------:R-:W-:Y:S02]  /*1530*/  ULOP3.LUT UR14, UR14, 0x8a0, URZ, 0xfc, !UPT ;  /* 0x000008a00e0e7892 */ /* 0x000fe4000f8efcff */
[----:B------:R-:W-:Y:S02]  /*1540*/  UISETP.NE.AND UP0, UPT, UR10, 0x37, UPT ;  /* 0x000000370a00788c */ /* 0x000fe4000bf05270 */
[----:B------:R-:W-:Y:S01]  /*1550*/  UPRMT UR15, UR15, 0x5410, UR14 ;  /* 0x000054100f0f7896 */ /* 0x000fe2000800000e */
[----:B------:R-:W-:Y:S02]  /*1560*/  UMOV UR21, 0x40004040 ;  /* 0x4000404000157882 */ /* 0x000fe40000000000 */
[----:B------:R-:W-:Y:S01]  /*1570*/  UMOV UR14, URZ ;  /* 0x000000ff000e7c82 */ /* 0x000fe20008000000 */
[----:B------:R-:W-:Y:S01]  /*1580*/  UMOV UR19, 0x40004040 ;  /* 0x4000404000137882 */ /* 0x000fe20000000000 */
[----:B------:R-:W-:Y:S01]  /*1590*/  UMOV UR25, 0x40004040 ;  /* 0x4000404000197882 */ /* 0x000fe20000000000 */
[----:B------:R-:W-:Y:S01]  /*15a0*/  UMOV UR23, 0x40004040 ;  /* 0x4000404000177882 */ /* 0x000fe20000000000 */
[----:B------:R-:W-:Y:S01]  /*15b0*/  UMOV UR29, 0x40004040 ;  /* 0x40004040001d7882 */ /* 0x000fe20000000000 */
[----:B-1----:R-:W-:Y:S01]  /*15c0*/  R2UR UR20, R2 ;  /* 0x00000000021472ca */ /* 0x002fe200000e0000 */
[----:B------:R-:W-:Y:S01]  /*15d0*/  UMOV UR27, 0x40004040 ;  /* 0x40004040001b7882 */ /* 0x000fe20000000000 */
[----:B--2---:R-:W-:Y:S01]  /*15e0*/  R2UR UR18, R6 ;  /* 0x00000000061272ca */ /* 0x004fe200000e0000 */
[----:B------:R-:W-:Y:S01]  /*15f0*/  UMOV UR33, 0x40004040 ;  /* 0x4000404000217882 */ /* 0x000fe20000000000 */
[----:B------:R-:W-:Y:S09]  /*1600*/  UMOV UR31, 0x40004040 ;  /* 0x40004040001f7882 */ /* 0x000ff20000000000 */
[----:B------:R-:W-:Y:S02]  /*1610*/  UIADD3 UR24, UPT, UPT, UR20, 0x2, URZ ;  /* 0x0000000214187890 */ /* 0x000fe4000fffe0ff */
[----:B------:R-:W-:Y:S01]  /*1620*/  UIADD3 UR22, UPT, UPT, UR18, 0x2, URZ ;  /* 0x0000000212167890 */ /* 0x000fe2000fffe0ff */
[----:B------:R1:W-:Y:S01]  /*1630*/  UTCQMMA gdesc[UR20], gdesc[UR18], tmem[UR12], tmem[UR14], idesc[UR15], tmem[UR4], UPT ;  /* 0x00040e1214007dea */ /* 0x0003e2000b80030c */
        /* <DEDUP_REMOVED lines=8> */
[----:B------:R-:W-:Y:S05]  /*16c0*/  BRA.U UP0, `(.L_x_23) ;  /* 0x0000000100087547 */ /* 0x000fea000b800000 */
[----:B------:R2:W-:Y:S01]  /*16d0*/  UTCBAR [UR11], URZ ;  /* 0x000000ff0b0073e9 */ /* 0x0005e200080000ff */
[----:B------:R-:W-:Y:S01]  /*16e0*/  NOP ;  /* 0x0000000000007918 */ /* 0x000fe20000000000 */
.L_x_23:
[----:B------:R-:W-:Y:S02]  /*16f0*/  UISETP.NE.AND UP0, UPT, UR9, 0x4, UPT ;  /* 0x000000040900788c */ /* 0x000fe4000bf05270 */
[----:B------:R-:W-:Y:S02]  /*1700*/  UIADD3 UR9, UPT, UPT, UR9, 0x1, URZ ;  /* 0x0000000109097890 */ /* 0x000fe4000fffe0ff */
[----:B------:R-:W-:Y:S02]  /*1710*/  UIADD3 UR16, UPT, UPT, UR16, 0x2, URZ ;  /* 0x0000000210107890 */ /* 0x000fe4000fffe0ff */
[----:B-1----:R-:W-:Y:S02]  /*1720*/  USEL UR13, UR9, URZ, UP0 ;  /* 0x000000ff090d7287 */ /* 0x002fe40008000000 */
[----:B------:R-:W-:Y:S04]  /*1730*/  UISETP.NE.AND UP0, UPT, UR16, 0x38, UPT ;  /* 0x000000381000788c */ /* 0x000fe8000bf05270 */
[----:B------:R-:W-:Y:S04]  /*1740*/  ISETP.NE.AND P0, PT, RZ, UR13, PT ;  /* 0x0000000dff007c0c */ /* 0x000fe8000bf05270 */
[----:B------:R-:W-:Y:S04]  /*1750*/  SEL R9, RZ, 0x1, P0 ;  /* 0x00000001ff097807 */ /* 0x000fe80000000000 */
[----:B------:R-:W-:Y:S01]  /*1760*/  LOP3.LUT R0, R4, R9, RZ, 0x3c, !PT ;  /* 0x0000000904007212 */ /* 0x000fe200078e3cff */
[----:B------:R-:W-:Y:S06]  /*1770*/  BRA.U UP0, `(.L_x_24) ;  /* 0xfffffff900507547 */ /* 0x000fec000b83ffff */
[----:B------:R-:W-:-:S13]  /*1780*/  ISETP.NE.AND P0, PT, R3, UR17, PT ;  /* 0x0000001103007c0c */ /* 0x000fda000bf05270 */
[----:B--2---:R-:W-:Y:S05]  /*1790*/  @!P0 EXIT ;  /* 0x000000000000894d */ /* 0x004fea0003800000 */
[----:B------:R-:W-:Y:S01]  /*17a0*/  UIADD3 UR17, UPT, UPT, UR17, 0x1, URZ ;  /* 0x0000000111117890 */ /* 0x000fe2000fffe0ff */
[----:B------:R-:W-:Y:S11]  /*17b0*/  BRA `(.L_x_25) ;  /* 0xfffffff800047947 */ /* 0x000ff6000383ffff */
.L_x_11:
[----:B------:R-:W-:-:S13]  /*17c0*/  ELECT P0, URZ, PT ;  /* 0x0000000000ff782f */ /* 0x000fda0003800000 */
[----:B------:R-:W-:Y:S05]  /*17d0*/  @!P0 BRA `(.L_x_13) ;  /* 0x0000000800f88947 */ /* 0x000fea0003800000 */
[----:B------:R-:W1:Y:S02]  /*17e0*/  S2R R3, SR_CTAID.X ;  /* 0x0000000000037919 */ /* 0x000e640000002500 */
[----:B-1----:R-:W-:-:S13]  /*17f0*/  ISETP.GE.U32.AND P0, PT, R3, R4, PT ;  /* 0x000000040300720c */ /* 0x002fda0003f06070 */
[----:B------:R-:W-:Y:S05]  /*1800*/  @P0 EXIT ;  /* 0x000000000000094d */ /* 0x000fea0003800000 */
[----:B------:R-:W1:Y:S01]  /*1810*/  LDC.64 R16, c[0x0][0x348] ;  /* 0x0000d200ff107b82 */ /* 0x000e620000000a00 */
[----:B------:R-:W-:Y:S01]  /*1820*/  LOP3.LUT R5, RZ, R3, RZ, 0x33, !PT ;  /* 0x00000003ff057212 */ /* 0x000fe200078e33ff */
[----:B------:R-:W-:Y:S02]  /*1830*/  HFMA2 R12, -RZ, RZ, 0, 0 ;  /* 0x00000000ff0c7431 */ /* 0x000fe400000001ff */
[----:B------:R-:W-:Y:S01]  /*1840*/  IMAD.MOV.U32 R14, RZ, RZ, RZ ;  /* 0x000000ffff0e7224 */ /* 0x000fe200078e00ff */
[----:B------:R-:W-:Y:S01]  /*1850*/  IADD3 R0, PT, PT, R4, R5, RZ ;  /* 0x0000000504007210 */ /* 0x000fe20007ffe0ff */
[----:B------:R-:W-:Y:S02]  /*1860*/  IMAD.MOV.U32 R13, RZ, RZ, R3 ;  /* 0x000000ffff0d7224 */ /* 0x000fe400078e0003 */
[----:B------:R-:W-:Y:S01]  /*1870*/  IMAD.MOV.U32 R11, RZ, RZ, RZ ;  /* 0x000000ffff0b7224 */ /* 0x000fe200078e00ff */
[----:B------:R-:W-:-:S07]  /*1880*/  SHF.R.U32.HI R0, RZ, 0x7, R0 ;  /* 0x00000007ff007819 */ /* 0x000fce0000011600 */
.L_x_31:
[----:B------:R-:W-:Y:S02]  /*1890*/  SHF.R.U32.HI R10, RZ, 0x5, R13 ;  /* 0x00000005ff0a7819 */ /* 0x000fe4000001160d */
[----:B------:R-:W-:Y:S02]  /*18a0*/  LOP3.LUT R5, R13, 0xff, RZ, 0xc0, !PT ;  /* 0x000000ff0d057812 */ /* 0x000fe400078ec0ff */
[----:B------:R-:W-:Y:S02]  /*18b0*/  LOP3.LUT R10, R10, 0x7fffff8, RZ, 0xc0, !PT ;  /* 0x07fffff80a0a7812 */ /* 0x000fe400078ec0ff */
[----:B------:R-:W-:Y:S02]  /*18c0*/  MOV R2, 0x18f0 ;  /* 0x000018f000027802 */ /* 0x000fe40000000f00 */
[----:B------:R-:W-:Y:S02]  /*18d0*/  VIADDMNMX.U32 R43, R31, -R10, 0x8, PT ;  /* 0x000000081f2b7446 */ /* 0x000fe4000380080a */
[----:B-1----:R-:W-:Y:S05]  /*18e0*/  CALL.REL.NOINC `($__internal_3_$__cuda_sm20_div_u16) ;  /* 0x0000002000307944 */ /* 0x002fea0003c00000 */
[----:B------:R-:W1:Y:S01]  /*18f0*/  S2R R2, SR_CgaCtaId ;  /* 0x0000000000027919 */ /* 0x000e620000008800 */
[----:B------:R-:W-:Y:S02]  /*1900*/  PRMT R43, R43, 0x9910, RZ ;  /* 0x000099102b2b7816 */ /* 0x000fe400000000ff */
[----:B------:R-:W-:Y:S02]  /*1910*/  PRMT R4, R41, 0x9910, RZ ;  /* 0x0000991029047816 */ /* 0x000fe400000000ff */
[----:B------:R-:W-:Y:S02]  /*1920*/  MOV R7, 0x400 ;  /* 0x0000040000077802 */ /* 0x000fe40000000f00 */
[----:B------:R-:W-:Y:S01]  /*1930*/  MOV R8, RZ ;  /* 0x000000ff00087202 */ /* 0x000fe20000000f00 */
[----:B------:R-:W-:-:S04]  /*1940*/  IMAD R4, R43, R4, RZ ;  /* 0x000000042b047224 */ /* 0x000fc800078e02ff */
[----:B------:R-:W-:-:S05]  /*1950*/  IMAD.MOV R4, RZ, RZ, -R4 ;  /* 0x000000ffff047224 */ /* 0x000fca00078e0a04 */
[----:B------:R-:W-:-:S05]  /*1960*/  PRMT R4, R4, 0x7710, RZ ;  /* 0x0000771004047816 */ /* 0x000fca00000000ff */
[----:B------:R-:W-:-:S05]  /*1970*/  IMAD.IADD R4, R4, 0x1, R13 ;  /* 0x0000000104047824 */ /* 0x000fca00078e020d */
[----:B------:R-:W-:Y:S01]  /*1980*/  LOP3.LUT R5, R4, 0xff, RZ, 0xc0, !PT ;  /* 0x000000ff04057812 */ /* 0x000fe200078ec0ff */
[----:B------:R-:W-:Y:S01]  /*1990*/  IMAD.SHL.U32 R4, R41, 0x80, RZ ;  /* 0x0000008029047824 */ /* 0x000fe200078e00ff */
[----:B-1----:R-:W-:-:S03]  /*19a0*/  LEA R2, R2, R7, 0x18 ;  /* 0x0000000702027211 */ /* 0x002fc600078ec0ff */
[----:B------:R-:W-:Y:S01]  /*19b0*/  IMAD.IADD R5, R10, 0x1, R5 ;  /* 0x000000010a057824 */ /* 0x000fe200078e0205 */
[----:B------:R-:W-:Y:S01]  /*19c0*/  LOP3.LUT R4, R4, 0x7fff80, RZ, 0xe2, !PT ;  /* 0x007fff8004047812 */ /* 0x000fe200078ee2ff */
[----:B------:R-:W-:Y:S02]  /*19d0*/  IMAD.MOV.U32 R7, RZ, RZ, 0x100 ;  /* 0x00000100ff077424 */ /* 0x000fe400078e00ff */
[----:B------:R-:W-:Y:S01]  /*19e0*/  VIADD R6, R2, 0x31400 ;  /* 0x0003140002067836 */ /* 0x000fe20000000000 */
[----:B------:R-:W-:-:S07]  /*19f0*/  SHF.L.U32 R5, R5, 0x7, RZ ;  /* 0x0000000705057819 */ /* 0x000fce00000006ff */
.L_x_30:
[----:B------:R-:W-:Y:S01]  /*1a00*/  LOP3.LUT R10, R12, 0x1, RZ, 0x3c, !PT ;  /* 0x000000010c0a7812 */ /* 0x000fe200078e3cff */
[C---:B-12---:R-:W-:Y:S01]  /*1a10*/  IMAD R13, R11.reuse, 0x8, R6 ;  /* 0x000000080b0d7824 */ /* 0x046fe200078e0206 */
[----:B------:R-:W-:Y:S05]  /*1a20*/  YIELD ;  /* 0x0000000000007946 */ /* 0x000fea0003800000 */
[----:B------:R-:W-:Y:S01]  /*1a30*/  IMAD.U32 R10, R10, -0x80000000, RZ ;  /* 0x800000000a0a7824 */ /* 0x000fe200078e00ff */
[C---:B------:R-:W-:Y:S01]  /*1a40*/  ISETP.NE.AND P0, PT, R11.reuse, 0x4, PT ;  /* 0x000000040b00780c */ /* 0x040fe20003f05270 */
[----:B------:R-:W-:Y:S02]  /*1a50*/  VIADD R9, R11, 0x1 ;  /* 0x000000010b097836 */ /* 0x000fe40000000000 */
[----:B------:R-:W1:Y:S03]  /*1a60*/  SYNCS.PHASECHK.TRANS64.TRYWAIT P1, [R13+URZ+0x28], R10 ;  /* 0x0000280a0d0075a7 */ /* 0x000e6600080211ff */
[----:B------:R-:W-:-:S04]  /*1a70*/  SEL R9, R9, RZ, P0 ;  /* 0x000000ff09097207 */ /* 0x000fc80000000000 */
[----:B------:R-:W-:-:S04]  /*1a80*/  ISETP.NE.AND P0, PT, R9, RZ, PT ;  /* 0x000000ff0900720c */ /* 0x000fc80003f05270 */
[----:B------:R-:W-:Y:S01]  /*1a90*/  SEL R15, RZ, 0x1, P0 ;  /* 0x00000001ff0f7807 */ /* 0x000fe20000000000 */
[----:B-1----:R-:W-:Y:S08]  /*1aa0*/  @!P1 BRA `(.L_x_26) ;  /* 0x0000001c001c9947 */ /* 0x002ff00003800000 */
.L_x_56:
[----:B------:R-:W2:Y:S01]  /*1ab0*/  LDCU.64 UR18, c[0x0][0x348] ;  /* 0x00006900ff1277ac */ /* 0x000ea20008000a00 */
[----:B------:R-:W-:Y:S01]  /*1ac0*/  LOP3.LUT R12, R12, R15, RZ, 0x3c, !PT ;  /* 0x0000000f0c0c7212 */ /* 0x000fe200078e3cff */
[C-C-:B------:R-:W-:Y:S01]  /*1ad0*/  IMAD R15, R11.reuse, 0x4000, R2.reuse ;  /* 0x000040000b0f7824 */ /* 0x140fe200078e0202 */
[C---:B------:R-:W-:Y:S01]  /*1ae0*/  IADD3 R10, P1, PT, R16.reuse, 0x40, RZ ;  /* 0x00000040100a7810 */ /* 0x040fe20007f3e0ff */
[----:B------:R-:W-:Y:S01]  /*1af0*/  IMAD R18, R11, 0x200, R2 ;  /* 0x000002000b127824 */ /* 0x000fe200078e0202 */
[----:B------:R-:W-:Y:S01]  /*1b00*/  IADD3 R24, P0, PT, R16, 0xc0, RZ ;  /* 0x000000c010187810 */ /* 0x000fe20007f1e0ff */
[----:B------:R-:W-:Y:S01]  /*1b10*/  UMOV UR20, 0x0 ;  /* 0x0000000000147882 */ /* 0x000fe20000000000 */
[----:B------:R-:W-:Y:S01]  /*1b20*/  R2UR UR14, R7 ;  /* 0x00000000070e72ca */ /* 0x000fe200000e0000 */
[--C-:B------:R-:W-:Y:S01]  /*1b30*/  IMAD.X R11, RZ, RZ, R17.reuse, P1 ;  /* 0x000000ffff0b7224 */ /* 0x100fe200008e0611 */
[----:B------:R-:W-:Y:S01]  /*1b40*/  R2UR UR8, R15 ;  /* 0x000000000f0872ca */ /* 0x000fe200000e0000 */
[----:B------:R-:W-:Y:S01]  /*1b50*/  IMAD.X R25, RZ, RZ, R17, P0 ;  /* 0x000000ffff197224 */ /* 0x000fe200000e0611 */
[----:B------:R-:W-:Y:S01]  /*1b60*/  R2UR UR16, R18 ;  /* 0x00000000121072ca */ /* 0x000fe200000e0000 */
[----:B------:R-:W-:Y:S01]  /*1b70*/  UMOV UR21, 0x10000000 ;  /* 0x1000000000157882 */ /* 0x000fe20000000000 */
[----:B------:R-:W-:Y:S01]  /*1b80*/  R2UR UR13, R13 ;  /* 0x000000000d0d72ca */ /* 0x000fe200000e0000 */
[----:B------:R-:W-:Y:S01]  /*1b90*/  IMAD.MOV.U32 R20, RZ, RZ, 0x8400 ;  /* 0x00008400ff147424 */ /* 0x000fe200078e00ff */
[----:B------:R-:W-:Y:S01]  /*1ba0*/  R2UR UR15, R5 ;  /* 0x00000000050f72ca */ /* 0x000fe200000e0000 */
[----:B------:R-:W-:Y:S01]  /*1bb0*/  IMAD R15, R9, 0x8, R6 ;  /* 0x00000008090f7824 */ /* 0x000fe200078e0206 */
[----:B------:R-:W-:Y:S01]  /*1bc0*/  R2UR UR28, R10 ;  /* 0x000000000a1c72ca */ /* 0x000fe200000e0000 */
[----:B--2---:R-:W-:Y:S01]  /*1bd0*/  UIADD3 UR24, UP1, UPT, UR18, 0x140, URZ ;  /* 0x0000014012187890 */ /* 0x004fe2000ff3e0ff */
[----:B------:R-:W-:Y:S01]  /*1be0*/  R2UR UR29, R11 ;  /* 0x000000000b1d72ca */ /* 0x000fe200000e0000 */
[----:B------:R-:W-:Y:S01]  /*1bf0*/  UIADD3 UR22, UP0, UPT, UR18, 0x1c0, URZ ;  /* 0x000001c012167890 */ /* 0x000fe2000ff1e0ff */
[----:B------:R-:W-:Y:S01]  /*1c00*/  R2UR UR26, R24 ;  /* 0x00000000181a72ca */ /* 0x000fe200000e0000 */
[----:B------:R-:W-:Y:S01]  /*1c10*/  UIADD3 UR14, UPT, UPT, UR14, -0x100, URZ ;  /* 0xffffff000e0e7890 */ /* 0x000fe2000fffe0ff */
[----:B------:R-:W-:Y:S01]  /*1c20*/  R2UR UR27, R25 ;  /* 0x00000000191b72ca */ /* 0x000fe200000e0000 */
[----:B------:R-:W-:Y:S01]  /*1c30*/  UIADD3 UR12, UPT, UPT, UR8, 0x8000, URZ ;  /* 0x00008000080c7890 */ /* 0x000fe2000fffe0ff */
[----:B------:R-:W-:Y:S01]  /*1c40*/  R2UR UR11, R4 ;  /* 0x00000000040b72ca */ /* 0x000fe200000e0000 */
[----:B------:R-:W-:Y:S01]  /*1c50*/  UIADD3 UR8, UPT, UPT, UR8, 0x1c000, URZ ;  /* 0x0001c00008087890 */ /* 0x000fe2000fffe0ff */
[----:B------:R-:W-:Y:S01]  /*1c60*/  R2UR UR7, R8 ;  /* 0x00000000080772ca */ /* 0x000fe200000e0000 */
[----:B------:R-:W-:Y:S01]  /*1c70*/  UIADD3 UR4, UPT, UPT, UR16, 0x30000, URZ ;  /* 0x0003000010047890 */ /* 0x000fe2000fffe0ff */
[----:B------:R-:W-:Y:S01]  /*1c80*/  LOP3.LUT R18, R12, 0x1, RZ, 0x3c, !PT ;  /* 0x000000010c127812 */ /* 0x000fe200078e3cff */
[----:B------:R-:W-:Y:S01]  /*1c90*/  UIADD3.X UR25, UPT, UPT, URZ, UR19, URZ, UP1, !UPT ;  /* 0x00000013ff197290 */ /* 0x000fe20008ffe4ff */
[C---:B-1----:R-:W-:Y:S01]  /*1ca0*/  VIADD R19, R9.reuse, 0x1 ;  /* 0x0000000109137836 */ /* 0x042fe20000000000 */
[----:B------:R-:W-:Y:S01]  /*1cb0*/  UIADD3 UR16, UPT, UPT, UR16, 0x30a00, URZ ;  /* 0x00030a0010107890 */ /* 0x000fe2000fffe0ff */
[----:B------:R1:W-:Y:S01]  /*1cc0*/  UTMALDG.2D [UR12], [UR28], desc[UR20] ;  /* 0x0000140c1c0075b4 */ /* 0x0003e20008009000 */
[----:B------:R-:W-:Y:S01]  /*1cd0*/  UIADD3.X UR23, UPT, UPT, URZ, UR19, URZ, UP0, !UPT ;  /* 0x00000013ff177290 */ /* 0x000fe200087fe4ff */
[----:B------:R-:W-:Y:S01]  /*1ce0*/  IMAD.U32 R18, R18, -0x80000000, RZ ;  /* 0x8000000012127824 */ /* 0x000fe200078e00ff */
[----:B------:R-:W-:Y:S01]  /*1cf0*/  UMOV UR9, UR13 ;  /* 0x0000000d00097c82 */ /* 0x000fe20008000000 */
[----:B------:R-:W-:Y:S01]  /*1d00*/  UMOV UR10, UR14 ;  /* 0x0000000e000a7c82 */ /* 0x000fe20008000000 */
[----:B------:R-:W-:Y:S01]  /*1d10*/  UMOV UR5, UR13 ;  /* 0x0000000d00057c82 */ /* 0x000fe20008000000 */
[----:B------:R-:W-:Y:S01]  /*1d20*/  UMOV UR6, UR15 ;  /* 0x0000000f00067c82 */ /* 0x000fe20008000000 */
[----:B------:R-:W-:Y:S01]  /*1d30*/  UMOV UR17, UR13 ;  /* 0x0000000d00117c82 */ /* 0x000fe20008000000 */
[----:B------:R1:W-:Y:S01]  /*1d40*/  UTMALDG.2D [UR8], [UR26], desc[UR20] ;  /* 0x000014081a0075b4 */ /* 0x0003e20008009000 */
[----:B------:R-:W-:Y:S01]  /*1d50*/  UMOV UR18, UR11 ;  /* 0x0000000b00127c82 */ /* 0x000fe20008000000 */
[----:B------:R-:W-:Y:S01]  /*1d60*/  UMOV UR19, UR7 ;  /* 0x0000000700137c82 */ /* 0x000fe20008000000 */
[C---:B------:R-:W-:Y:S01]  /*1d70*/  ISETP.NE.AND P0, PT, R9.reuse, 0x4, PT ;  /* 0x000000040900780c */ /* 0x040fe20003f05270 */
[----:B------:R-:W-:-:S03]  /*1d80*/  IMAD R9, R9, 0x4000, R2 ;  /* 0x0000400009097824 */ /* 0x000fc600078e0202 */
[----:B------:R-:W-:Y:S01]  /*1d90*/  SEL R19, R19, RZ, P0 ;  /* 0x000000ff13137207 */ /* 0x000fe20000000000 */
[----:B------:R1:W-:Y:S03]  /*1da0*/  UTMALDG.2D [UR4], [UR24], desc[UR20] ;  /* 0x00001404180075b4 */ /* 0x0003e60008009000 */
[----:B------:R-:W-:Y:S01]  /*1db0*/  ISETP.NE.AND P0, PT, R19, RZ, PT ;  /* 0x000000ff1300720c */ /* 0x000fe20003f05270 */
[----:B------:R1:W-:Y:S01]  /*1dc0*/  UTMALDG.2D [UR16], [UR22], desc[UR20] ;  /* 0x00001410160075b4 */ /* 0x0003e20008009000 */
[----:B------:R1:W-:Y:S01]  /*1dd0*/  SYNCS.ARRIVE.TRANS64 RZ, [R13+URZ], R20 ;  /* 0x000000140dff79a7 */ /* 0x0003e200080000ff */
[----:B------:R-:W2:Y:S02]  /*1de0*/  SYNCS.PHASECHK.TRANS64.TRYWAIT P1, [R15+URZ+0x28], R18 ;  /* 0x000028120f0075a7 */ /* 0x000ea400080211ff */
[----:B-12---:R-:W-:Y:S08]  /*1df0*/  @!P1 BRA `(.L_x_27) ;  /* 0x0000001800649947 */ /* 0x006ff00003800000 */
.L_x_58:
[----:B------:R-:W-:Y:S01]  /*1e00*/  R2UR UR10, R7 ;  /* 0x00000000070a72ca */ /* 0x000fe200000e0000 */
[----:B------:R-:W-:Y:S01]  /*1e10*/  IMAD.MOV.U32 R20, RZ, RZ, 0x8000 ;  /* 0x00008000ff147424 */ /* 0x000fe200078e00ff */
[----:B------:R-:W-:Y:S01]  /*1e20*/  R2UR UR4, R9 ;  /* 0x00000000090472ca */ /* 0x000fe200000e0000 */
[----:B------:R-:W-:Y:S01]  /*1e30*/  UMOV UR14, 0x0 ;  /* 0x00000000000e7882 */ /* 0x000fe20000000000 */
[----:B------:R-:W-:Y:S01]  /*1e40*/  SEL R13, RZ, 0x1, P0 ;  /* 0x00000001ff0d7807 */ /* 0x000fe20000000000 */
[----:B------:R-:W-:Y:S01]  /*1e50*/  UMOV UR15, 0x10000000 ;  /* 0x10000000000f7882 */ /* 0x000fe20000000000 */
[----:B------:R-:W-:Y:S01]  /*1e60*/  R2UR UR9, R15 ;  /* 0x000000000f0972ca */ /* 0x000fe200000e0000 */
[----:B------:R-:W-:Y:S01]  /*1e70*/  IMAD R9, R19, 0x8, R6 ;  /* 0x0000000813097824 */ /* 0x000fe200078e0206 */
[----:B------:R-:W-:Y:S02]  /*1e80*/  R2UR UR16, R10 ;  /* 0x000000000a1072ca */ /* 0x000fe400000e0000 */
[----:B------:R-:W-:-:S02]  /*1e90*/  R2UR UR17, R11 ;  /* 0x000000000b1172ca */ /* 0x000fc400000e0000 */
[----:B------:R-:W-:Y:S01]  /*1ea0*/  R2UR UR11, R5 ;  /* 0x00000000050b72ca */ /* 0x000fe200000e0000 */
[----:B------:R-:W-:Y:S01]  /*1eb0*/  UIADD3 UR10, UPT, UPT, UR10, -0x80, URZ ;  /* 0xffffff800a0a7890 */ /* 0x000fe2000fffe0ff */
[----:B------:R-:W-:Y:S01]  /*1ec0*/  R2UR UR12, R24 ;  /* 0x00000000180c72ca */ /* 0x000fe200000e0000 */
[----:B------:R-:W-:Y:S01]  /*1ed0*/  UIADD3 UR8, UPT, UPT, UR4, 0x8000, URZ ;  /* 0x0000800004087890 */ /* 0x000fe2000fffe0ff */
[----:B------:R-:W-:Y:S01]  /*1ee0*/  R2UR UR13, R25 ;  /* 0x00000000190d72ca */ /* 0x000fe200000e0000 */
[----:B------:R-:W-:Y:S01]  /*1ef0*/  UIADD3 UR4, UPT, UPT, UR4, 0x1c000, URZ ;  /* 0x0001c00004047890 */ /* 0x000fe2000fffe0ff */
[----:B------:R-:W-:Y:S01]  /*1f00*/  R2UR UR7, R4 ;  /* 0x00000000040772ca */ /* 0x000fe200000e0000 */
[----:B------:R-:W-:Y:S01]  /*1f10*/  UMOV UR5, UR9 ;  /* 0x0000000900057c82 */ /* 0x000fe20008000000 */
[----:B------:R-:W-:Y:S01]  /*1f20*/  LOP3.LUT R13, R12, R13, RZ, 0x3c, !PT ;  /* 0x0000000d0c0d7212 */ /* 0x000fe200078e3cff */
[----:B------:R-:W-:Y:S01]  /*1f30*/  UMOV UR6, UR10 ;  /* 0x0000000a00067c82 */ /* 0x000fe20008000000 */
[C---:B------:R-:W-:Y:S01]  /*1f40*/  ISETP.NE.AND P0, PT, R19.reuse, 0x4, PT ;  /* 0x000000041300780c */ /* 0x040fe20003f05270 */
[----:B------:R-:W-:Y:S01]  /*1f50*/  IMAD R12, R19, 0x4000, R2 ;  /* 0x00004000130c7824 */ /* 0x000fe200078e0202 */
[----:B------:R-:W-:Y:S01]  /*1f60*/  LOP3.LUT R18, R13, 0x1, RZ, 0x3c, !PT ;  /* 0x000000010d127812 */ /* 0x000fe200078e3cff */
[----:B------:R2:W-:Y:S04]  /*1f70*/  UTMALDG.2D [UR8], [UR16], desc[UR14] ;  /* 0x00000e08100075b4 */ /* 0x0005e80008009000 */
[----:B------:R-:W-:-:S02]  /*1f80*/  IMAD.U32 R18, R18, -0x80000000, RZ ;  /* 0x8000000012127824 */ /* 0x000fc400078e00ff */
[----:B------:R2:W-:Y:S01]  /*1f90*/  UTMALDG.2D [UR4], [UR12], desc[UR14] ;  /* 0x00000e040c0075b4 */ /* 0x0005e20008009000 */
[----:B------:R3:W-:Y:S01]  /*1fa0*/  SYNCS.ARRIVE.TRANS64 RZ, [R15+URZ], R20 ;  /* 0x000000140fff79a7 */ /* 0x0007e200080000ff */
[----:B------:R-:W4:Y:S01]  /*1fb0*/  SYNCS.PHASECHK.TRANS64.TRYWAIT P1, [R9+URZ+0x28], R18 ;  /* 0x00002812090075a7 */ /* 0x000f2200080211ff */
[----:B-1-3--:R-:W-:-:S05]  /*1fc0*/  VIADD R15, R19, 0x1 ;  /* 0x00000001130f7836 */ /* 0x00afca0000000000 */
[----:B------:R-:W-:-:S04]  /*1fd0*/  SEL R15, R15, RZ, P0 ;  /* 0x000000ff0f0f7207 */ /* 0x000fc80000000000 */
[----:B------:R-:W-:Y:S01]  /*1fe0*/  ISETP.NE.AND P0, PT, R15, RZ, PT ;  /* 0x000000ff0f00720c */ /* 0x000fe20003f05270 */
[----:B--2-4-:R-:W-:-:S12]  /*1ff0*/  @!P1 BRA `(.L_x_28) ;  /* 0x0000001800009947 */ /* 0x014fd80003800000 */
.L_x_60:
[----:B------:R-:W-:Y:S01]  /*2000*/  R2UR UR4, R12 ;  /* 0x000000000c0472ca */ /* 0x000fe200000e0000 */
[----:B------:R-:W-:Y:S01]  /*2010*/  UMOV UR14, 0x0 ;  /* 0x00000000000e7882 */ /* 0x000fe20000000000 */
[----:B------:R-:W-:Y:S01]  /*2020*/  SEL R12, RZ, 0x1, P0 ;  /* 0x00000001ff0c7807 */ /* 0x000fe20000000000 */
[----:B------:R-:W-:Y:S01]  /*2030*/  UMOV UR15, 0x10000000 ;  /* 0x10000000000f7882 */ /* 0x000fe20000000000 */
[----:B------:R-:W-:Y:S01]  /*2040*/  R2UR UR9, R9 ;  /* 0x00000000090972ca */ /* 0x000fe200000e0000 */
[C---:B------:R-:W-:Y:S01]  /*2050*/  VIADD R18, R7.reuse, 0x80 ;  /* 0x0000008007127836 */ /* 0x040fe20000000000 */
[----:B------:R-:W-:Y:S02]  /*2060*/  R2UR UR10, R7 ;  /* 0x00000000070a72ca */ /* 0x000fe400000e0000 */
[----:B------:R-:W-:Y:S02]  /*2070*/  R2UR UR16, R10 ;  /* 0x000000000a1072ca */ /* 0x000fe400000e0000 */
[----:B------:R-:W-:-:S02]  /*2080*/  R2UR UR17, R11 ;  /* 0x000000000b1172ca */ /* 0x000fc400000e0000 */
[----:B------:R-:W-:Y:S01]  /*2090*/  R2UR UR11, R5 ;  /* 0x00000000050b72ca */ /* 0x000fe200000e0000 */
[----:B------:R-:W-:Y:S01]  /*20a0*/  UIADD3 UR8, UPT, UPT, UR4, 0x8000, URZ ;  /* 0x0000800004087890 */ /* 0x000fe2000fffe0ff */
[----:B------:R-:W-:Y:S01]  /*20b0*/  R2UR UR12, R24 ;  /* 0x00000000180c72ca */ /* 0x000fe200000e0000 */
[----:B------:R-:W-:Y:S01]  /*20c0*/  UIADD3 UR4, UPT, UPT, UR4, 0x1c000, URZ ;  /* 0x0001c00004047890 */ /* 0x000fe2000fffe0ff */
[----:B------:R-:W-:Y:S01]  /*20d0*/  R2UR UR13, R25 ;  /* 0x00000000190d72ca */ /* 0x000fe200000e0000 */
[----:B------:R-:W-:Y:S01]  /*20e0*/  UMOV UR5, UR9 ;  /* 0x0000000900057c82 */ /* 0x000fe20008000000 */
[----:B------:R-:W-:Y:S01]  /*20f0*/  R2UR UR7, R4 ;  /* 0x00000000040772ca */ /* 0x000fe200000e0000 */
[----:B------:R-:W-:Y:S01]  /*2100*/  UMOV UR6, UR10 ;  /* 0x0000000a00067c82 */ /* 0x000fe20008000000 */
[----:B------:R-:W-:Y:S01]  /*2110*/  LOP3.LUT R12, R13, R12, RZ, 0x3c, !PT ;  /* 0x0000000c0d0c7212 */ /* 0x000fe200078e3cff */
[----:B------:R-:W-:-:S03]  /*2120*/  IMAD R13, R15, 0x8, R6 ;  /* 0x000000080f0d7824 */ /* 0x000fc600078e0206 */
[----:B------:R-:W-:Y:S01]  /*2130*/  LOP3.LUT R22, R12, 0x1, RZ, 0x3c, !PT ;  /* 0x000000010c167812 */ /* 0x000fe200078e3cff */
[----:B------:R2:W-:Y:S04]  /*2140*/  UTMALDG.2D [UR8], [UR16], desc[UR14] ;  /* 0x00000e08100075b4 */ /* 0x0005e80008009000 */
[----:B------:R-:W-:Y:S02]  /*2150*/  IMAD.U32 R22, R22, -0x80000000, RZ ;  /* 0x8000000016167824 */ /* 0x000fe400078e00ff */
[----:B------:R2:W-:Y:S01]  /*2160*/  UTMALDG.2D [UR4], [UR12], desc[UR14] ;  /* 0x00000e040c0075b4 */ /* 0x0005e20008009000 */
[----:B------:R2:W-:Y:S01]  /*2170*/  SYNCS.ARRIVE.TRANS64 RZ, [R9+URZ], R20 ;  /* 0x0000001409ff79a7 */ /* 0x0005e200080000ff */
[----:B------:R-:W3:Y:S02]  /*2180*/  SYNCS.PHASECHK.TRANS64.TRYWAIT P0, [R13+URZ+0x28], R22 ;  /* 0x000028160d0075a7 */ /* 0x000ee400080011ff */
[----:B--23--:R-:W-:Y:S05]  /*2190*/  @!P0 BRA `(.L_x_29) ;  /* 0x0000001400b08947 */ /* 0x00cfea0003800000 */
.L_x_62:
[----:B-1----:R-:W-:Y:S01]  /*21a0*/  IMAD R9, R15, 0x4000, R2 ;  /* 0x000040000f097824 */ /* 0x002fe200078e0202 */
[----:B------:R-:W-:Y:S01]  /*21b0*/  R2UR UR17, R11 ;  /* 0x000000000b1172ca */ /* 0x000fe200000e0000 */
[C---:B------:R-:W-:Y:S01]  /*21c0*/  VIADD R11, R15.reuse, 0x1 ;  /* 0x000000010f0b7836 */ /* 0x040fe20000000000 */
[----:B------:R-:W-:Y:S01]  /*21d0*/  ISETP.NE.AND P0, PT, R15, 0x4, PT ;  /* 0x000000040f00780c */ /* 0x000fe20003f05270 */
[----:B------:R-:W-:Y:S01]  /*21e0*/  VIADD R7, R7, 0x200 ;  /* 0x0000020007077836 */ /* 0x000fe20000000000 */
[----:B------:R-:W-:Y:S01]  /*21f0*/  R2UR UR4, R9 ;  /* 0x00000000090472ca */ /* 0x000fe200000e0000 */
[----:B------:R-:W-:Y:S01]  /*2200*/  UMOV UR14, 0x0 ;  /* 0x00000000000e7882 */ /* 0x000fe20000000000 */
[----:B------:R-:W-:Y:S01]  /*2210*/  R2UR UR10, R18 ;  /* 0x00000000120a72ca */ /* 0x000fe200000e0000 */
[----:B------:R-:W-:Y:S01]  /*2220*/  UMOV UR15, 0x10000000 ;  /* 0x10000000000f7882 */ /* 0x000fe20000000000 */
[----:B------:R-:W-:Y:S01]  /*2230*/  R2UR UR9, R13 ;  /* 0x000000000d0972ca */ /* 0x000fe200000e0000 */
[----:B------:R-:W-:Y:S01]  /*2240*/  VIADD R8, R8, 0x1 ;  /* 0x0000000108087836 */ /* 0x000fe20000000000 */
[----:B------:R-:W-:-:S02]  /*2250*/  R2UR UR16, R10 ;  /* 0x000000000a1072ca */ /* 0x000fc400000e0000 */
[----:B------:R-:W-:Y:S02]  /*2260*/  R2UR UR11, R5 ;  /* 0x00000000050b72ca */ /* 0x000fe400000e0000 */
[----:B------:R-:W-:Y:S02]  /*2270*/  R2UR UR12, R24 ;  /* 0x00000000180c72ca */ /* 0x000fe400000e0000 */
[----:B------:R-:W-:Y:S01]  /*2280*/  R2UR UR13, R25 ;  /* 0x00000000190d72ca */ /* 0x000fe200000e0000 */
[----:B------:R-:W-:Y:S01]  /*2290*/  UIADD3 UR8, UPT, UPT, UR4, 0x8000, URZ ;  /* 0x0000800004087890 */ /* 0x000fe2000fffe0ff */
[----:B------:R-:W-:Y:S01]  /*22a0*/  R2UR UR7, R4 ;  /* 0x00000000040772ca */ /* 0x000fe200000e0000 */
[----:B------:R-:W-:Y:S01]  /*22b0*/  UIADD3 UR4, UPT, UPT, UR4, 0x1c000, URZ ;  /* 0x0001c00004047890 */ /* 0x000fe2000fffe0ff */
[----:B------:R-:W-:Y:S01]  /*22c0*/  SEL R11, R11, RZ, P0 ;  /* 0x000000ff0b0b7207 */ /* 0x000fe20000000000 */
[----:B------:R-:W-:Y:S01]  /*22d0*/  UMOV UR5, UR9 ;  /* 0x0000000900057c82 */ /* 0x000fe20008000000 */
[----:B------:R-:W-:Y:S01]  /*22e0*/  ISETP.NE.AND P0, PT, R7, 0x1d00, PT ;  /* 0x00001d000700780c */ /* 0x000fe20003f05270 */
[----:B------:R-:W-:Y:S01]  /*22f0*/  UMOV UR6, UR10 ;  /* 0x0000000a00067c82 */ /* 0x000fe20008000000 */
[----:B------:R-:W-:-:S02]  /*2300*/  ISETP.NE.AND P1, PT, R11, RZ, PT ;  /* 0x000000ff0b00720c */ /* 0x000fc40003f25270 */
[----:B------:R1:W-:Y:S02]  /*2310*/  UTMALDG.2D [UR8], [UR16], desc[UR14] ;  /* 0x00000e08100075b4 */ /* 0x0003e40008009000 */
[----:B------:R-:W-:-:S04]  /*2320*/  SEL R9, RZ, 0x1, P1 ;  /* 0x00000001ff097807 */ /* 0x000fc80000800000 */
[----:B------:R-:W-:Y:S01]  /*2330*/  LOP3.LUT R12, R12, R9, RZ, 0x3c, !PT ;  /* 0x000000090c0c7212 */ /* 0x000fe200078e3cff */
[----:B------:R1:W-:Y:S01]  /*2340*/  UTMALDG.2D [UR4], [UR12], desc[UR14] ;  /* 0x00000e040c0075b4 */ /* 0x0003e20008009000 */
[----:B------:R1:W-:Y:S01]  /*2350*/  SYNCS.ARRIVE.TRANS64 RZ, [R13+URZ], R20 ;  /* 0x000000140dff79a7 */ /* 0x0003e200080000ff */
[----:B------:R-:W-:Y:S05]  /*2360*/  @P0 BRA `(.L_x_30) ;  /* 0xfffffff400a40947 */ /* 0x000fea000383ffff */
[----:B------:R-:W-:-:S13]  /*2370*/  ISETP.NE.AND P0, PT, R14, R0, PT ;  /* 0x000000000e00720c */ /* 0x000fda0003f05270 */
[----:B-1----:R-:W-:Y:S05]  /*2380*/  @!P0 EXIT ;  /* 0x000000000000894d */ /* 0x002fea0003800000 */
[----:B------:R-:W-:-:S04]  /*2390*/  IADD3 R14, PT, PT, R14, 0x1, RZ ;  /* 0x000000010e0e7810 */ /* 0x000fc80007ffe0ff */
[----:B--2---:R-:W-:Y:S01]  /*23a0*/  LEA R13, R14, R3, 0x7 ;  /* 0x000000030e0d7211 */ /* 0x004fe200078e38ff */
[----:B------:R-:W-:Y:S06]  /*23b0*/  BRA `(.L_x_31) ;  /* 0xfffffff400347947 */ /* 0x000fec000383ffff */
.L_x_13:
[----:B------:R-:W-:-:S04]  /*23c0*/  LOP3.LUT R0, R3, 0xfffffffc, RZ, 0xc0, !PT ;  /* 0xfffffffc03007812 */ /* 0x000fc800078ec0ff */
[----:B------:R-:W-:-:S13]  /*23d0*/  ISETP.NE.AND P0, PT, R0, 0x4, PT ;  /* 0x000000040000780c */ /* 0x000fda0003f05270 */
[----:B-1----:R-:W-:Y:S05]  /*23e0*/  @P0 EXIT ;  /* 0x000000000000094d */ /* 0x002fea0003800000 */
[----:B------:R-:W1:Y:S01]  /*23f0*/  S2R R0, SR_CgaCtaId ;  /* 0x0000000000007919 */ /* 0x000e620000008800 */
[----:B------:R-:W-:-:S04]  /*2400*/  MOV R5, 0x400 ;  /* 0x0000040000057802 */ /* 0x000fc80000000f00 */
[----:B-1----:R-:W-:-:S05]  /*2410*/  LEA R0, R0, R5, 0x18 ;  /* 0x0000000500007211 */ /* 0x002fca00078ec0ff */
[----:B------:R-:W1:Y:S02]  /*2420*/  LDS R5, [R0+0x31498] ;  /* 0x0314980000057984 */ /* 0x000e640000000800 */
[----:B-1----:R-:W-:-:S13]  /*2430*/  ISETP.NE.AND P0, PT, R5, RZ, PT ;  /* 0x000000ff0500720c */ /* 0x002fda0003f05270 */
[----:B------:R-:W-:Y:S05]  /*2440*/  @!P0 BRA `(.L_x_32) ;  /* 0x0000000000048947 */ /* 0x000fea0003800000 */
[----:B------:R-:W-:Y:S05]  /*2450*/  BPT.TRAP 0x1 ;  /* 0x000000040000795c */ /* 0x000fea0000300000 */
.L_x_32:
[----:B------:R-:W1:Y:S01]  /*2460*/  S2UR UR4, SR_CTAID.X ;  /* 0x00000000000479c3 */ /* 0x000e620000002500 */
[----:B------:R-:W-:Y:S02]  /*2470*/  IADD3 R3, PT, PT, R3, -0x4, RZ ;  /* 0xfffffffc03037810 */ /* 0x000fe40007ffe0ff */
[----:B-1----:R-:W-:-:S13]  /*2480*/  ISETP.LE.U32.AND P0, PT, R4, UR4, PT ;  /* 0x0000000404007c0c */ /* 0x002fda000bf03070 */
[----:B------:R-:W-:Y:S05]  /*2490*/  @P0 BRA `(.L_x_33) ;  /* 0x0000000c00940947 */ /* 0x000fea0003800000 */
[----:B------:R-:W-:Y:S01]  /*24a0*/  IMAD.U32 R30, RZ, RZ, UR4 ;  /* 0x00000004ff1e7e24 */ /* 0x000fe2000f8e00ff */
[----:B------:R-:W-:Y:S01]  /*24b0*/  MOV R20, 0xffffffff ;  /* 0xffffffff00147802 */ /* 0x000fe20000000f00 */
[----:B------:R-:W-:Y:S02]  /*24c0*/  IMAD R6, R3, 0x20, R2 ;  /* 0x0000002003067824 */ /* 0x000fe400078e0202 */
[----:B------:R-:W-:Y:S01]  /*24d0*/  IMAD.SHL.U32 R5, R2, 0x10, RZ ;  /* 0x0000001002057824 */ /* 0x000fe200078e00ff */
[----:B------:R-:W-:Y:S01]  /*24e0*/  LOP3.LUT R21, RZ, R30, RZ, 0x33, !PT ;  /* 0x0000001eff157212 */ /* 0x000fe200078e33ff */
[----:B------:R-:W-:-:S03]  /*24f0*/  IMAD.SHL.U32 R2, R6, 0x80, RZ ;  /* 0x0000008006027824 */ /* 0x000fc600078e00ff */
[----:B------:R-:W-:Y:S01]  /*2500*/  LOP3.LUT R5, R5, 0x70, RZ, 0xc0, !PT ;  /* 0x0000007005057812 */ /* 0x000fe200078ec0ff */
[----:B------:R-:W-:-:S03]  /*2510*/  IMAD.IADD R21, R4, 0x1, R21 ;  /* 0x0000000104157824 */ /* 0x000fc600078e0215 */
[C---:B------:R-:W-:Y:S02]  /*2520*/  LOP3.LUT R29, R2.reuse, R5, RZ, 0xfc, !PT ;  /* 0x00000005021d7212 */ /* 0x040fe400078efcff */
[C-C-:B------:R-:W-:Y:S02]  /*2530*/  LOP3.LUT R11, R2.reuse, 0x10, R5.reuse, 0xf6, !PT ;  /* 0x00000010020b7812 */ /* 0x140fe400078ef605 */
[----:B------:R-:W-:Y:S01]  /*2540*/  LOP3.LUT R27, R2, 0x20, R5, 0xf6, !PT ;  /* 0x00000020021b7812 */ /* 0x000fe200078ef605 */
[----:B------:R-:W-:Y:S01]  /*2550*/  IMAD.IADD R29, R0, 0x1, R29 ;  /* 0x00000001001d7824 */ /* 0x000fe200078e021d */
[----:B------:R-:W-:Y:S01]  /*2560*/  LOP3.LUT R9, R2, 0x30, R5, 0xf6, !PT ;  /* 0x0000003002097812 */ /* 0x000fe200078ef605 */
[----:B------:R-:W-:Y:S01]  /*2570*/  IMAD.IADD R28, R0, 0x1, R11 ;  /* 0x00000001001c7824 */ /* 0x000fe200078e020b */
[----:B------:R-:W-:Y:S01]  /*2580*/  LOP3.LUT R25, R2, 0x40, R5, 0xf6, !PT ;  /* 0x0000004002197812 */ /* 0x000fe200078ef605 */
[----:B------:R-:W-:Y:S01]  /*2590*/  IMAD.IADD R27, R0, 0x1, R27 ;  /* 0x00000001001b7824 */ /* 0x000fe200078e021b */
[----:B------:R-:W-:-:S02]  /*25a0*/  LOP3.LUT R7, R2, 0x50, R5, 0xf6, !PT ;  /* 0x0000005002077812 */ /* 0x000fc400078ef605 */
[----:B------:R-:W-:Y:S01]  /*25b0*/  LOP3.LUT R23, R2, 0x60, R5, 0xf6, !PT ;  /* 0x0000006002177812 */ /* 0x000fe200078ef605 */
[C---:B------:R-:W-:Y:S01]  /*25c0*/  IMAD.IADD R25, R0.reuse, 0x1, R25 ;  /* 0x0000000100197824 */ /* 0x040fe200078e0219 */
[----:B------:R-:W-:Y:S01]  /*25d0*/  SHF.R.U32.HI R21, RZ, 0x7, R21 ;  /* 0x00000007ff157819 */ /* 0x000fe20000011615 */
[----:B------:R-:W-:Y:S01]  /*25e0*/  IMAD.IADD R24, R0, 0x1, R7 ;  /* 0x0000000100187824 */ /* 0x000fe200078e0207 */
[----:B------:R-:W-:Y:S01]  /*25f0*/  LOP3.LUT R5, R2, 0x70, R5, 0xf6, !PT ;  /* 0x0000007002057812 */ /* 0x000fe200078ef605 */
[C---:B------:R-:W-:Y:S01]  /*2600*/  IMAD.IADD R23, R0.reuse, 0x1, R23 ;  /* 0x0000000100177824 */ /* 0x040fe200078e0217 */
[C---:B------:R-:W-:Y:S01]  /*2610*/  IADD3 R26, PT, PT, R0.reuse, R9, RZ ;  /* 0x00000009001a7210 */ /* 0x040fe20007ffe0ff */
[----:B------:R-:W-:Y:S01]  /*2620*/  IMAD.MOV R21, RZ, RZ, -R21 ;  /* 0x000000ffff157224 */ /* 0x000fe200078e0a15 */
[----:B------:R-:W-:-:S07]  /*2630*/  IADD3 R22, PT, PT, R0, R5, RZ ;  /* 0x0000000500167210 */ /* 0x000fce0007ffe0ff */
.L_x_41:
[----:B---3--:R-:W-:Y:S01]  /*2640*/  SHF.R.U32.HI R42, RZ, 0x5, R30 ;  /* 0x00000005ff2a7819 */ /* 0x008fe2000001161e */
[----:B------:R-:W-:Y:S01]  /*2650*/  VIADD R21, R21, 0x1 ;  /* 0x0000000115157836 */ /* 0x000fe20000000000 */
[----:B------:R-:W-:Y:S05]  /*2660*/  YIELD ;  /* 0x0000000000007946 */ /* 0x000fea0003800000 */
[----:B------:R-:W-:Y:S01]  /*2670*/  LOP3.LUT R42, R42, 0x7fffff8, RZ, 0xc0, !PT ;  /* 0x07fffff82a2a7812 */ /* 0x000fe200078ec0ff */
[----:B------:R-:W-:Y:S01]  /*2680*/  VIADD R20, R20, 0x1 ;  /* 0x0000000114147836 */ /* 0x000fe20000000000 */
[----:B------:R-:W-:Y:S02]  /*2690*/  ISETP.NE.AND P2, PT, R3, RZ, PT ;  /* 0x000000ff0300720c */ /* 0x000fe40003f45270 */
[----:B------:R-:W-:-:S02]  /*26a0*/  VIADDMNMX.U32 R43, R31, -R42, 0x8, PT ;  /* 0x000000081f2b7446 */ /* 0x000fc4000380082a */
[----:B------:R-:W-:Y:S02]  /*26b0*/  ISETP.NE.AND P0, PT, R21, 0x1, PT ;  /* 0x000000011500780c */ /* 0x000fe40003f05270 */
[----:B------:R-:W-:Y:S02]  /*26c0*/  LOP3.LUT R5, R30, 0xff, RZ, 0xc0, !PT ;  /* 0x000000ff1e057812 */ /* 0x000fe400078ec0ff */
[----:B------:R-:W-:-:S09]  /*26d0*/  MOV R2, 0x26f0 ;  /* 0x000026f000027802 */ /* 0x000fd20000000f00 */
[----:B------:R-:W-:Y:S05]  /*26e0*/  CALL.REL.NOINC `($__internal_3_$__cuda_sm20_div_u16) ;  /* 0x0000001000b07944 */ /* 0x000fea0003c00000 */
[C---:B------:R-:W-:Y:S01]  /*26f0*/  IMAD.SHL.U32 R7, R20.reuse, 0x8, RZ ;  /* 0x0000000814077824 */ /* 0x040fe200078e00ff */
[----:B------:R-:W-:Y:S01]  /*2700*/  SHF.R.U32.HI R5, RZ, 0x1, R20 ;  /* 0x00000001ff057819 */ /* 0x000fe20000011614 */
[----:B------:R-:W-:-:S03]  /*2710*/  IMAD.SHL.U32 R40, R20, 0x80, RZ ;  /* 0x0000008014287824 */ /* 0x000fc600078e00ff */
[----:B------:R-:W-:Y:S02]  /*2720*/  LOP3.LUT R7, R7, 0x8, RZ, 0xc0, !PT ;  /* 0x0000000807077812 */ /* 0x000fe400078ec0ff */
[----:B------:R-:W-:Y:S02]  /*2730*/  LOP3.LUT R5, R5, 0x1, RZ, 0xc0, !PT ;  /* 0x0000000105057812 */ /* 0x000fe400078ec0ff */
[----:B------:R-:W-:Y:S01]  /*2740*/  LOP3.LUT R40, R40, 0x80, RZ, 0xc0, !PT ;  /* 0x0000008028287812 */ /* 0x000fe200078ec0ff */
[----:B------:R-:W-:Y:S02]  /*2750*/  IMAD.IADD R2, R0, 0x1, R7 ;  /* 0x0000000100027824 */ /* 0x000fe400078e0207 */
[----:B------:R-:W-:-:S04]  /*2760*/  IMAD.U32 R5, R5, -0x80000000, RZ ;  /* 0x8000000005057824 */ /* 0x000fc800078e00ff */
[----:B------:R-:W1:Y:S02]  /*2770*/  SYNCS.PHASECHK.TRANS64.TRYWAIT P1, [R2+URZ+0x31478], R5 ;  /* 0x03147805020075a7 */ /* 0x000e6400080211ff */
[----:B-1----:R-:W-:Y:S05]  /*2780*/  @!P1 BRA `(.L_x_34) ;  /* 0x00000010004c9947 */ /* 0x002fea0003800000 */
.L_x_64:
[----:B------:R-:W-:Y:S01]  /*2790*/  NOP ;  /* 0x0000000000007918 */ /* 0x000fe20000000000 */
[----:B------:R-:W-:Y:S05]  /*27a0*/  @P2 BRA `(.L_x_35) ;  /* 0x0000000000042947 */ /* 0x000fea0003800000 */
[----:B------:R-:W-:-:S04]  /*27b0*/  DEPBAR.LE SB0, 0x1 ;  /* 0x000080400000791a */ /* 0x000fc80000000000 */
.L_x_35:
[----:B------:R-:W-:Y:S05]  /*27c0*/  WARPSYNC.ALL ;  /* 0x0000000000007948 */ /* 0x000fea0003800000 */
[----:B------:R-:W-:Y:S01]  /*27d0*/  NOP ;  /* 0x0000000000007918 */ /* 0x000fe20000000000 */
[----:B------:R-:W-:Y:S01]  /*27e0*/  BAR.SYNC.DEFER_BLOCKING 0x8, 0x80 ;  /* 0x0202000000007b1d */ /* 0x000fe20000010000 */
[C---:B------:R-:W-:Y:S01]  /*27f0*/  R2UR UR5, R40.reuse ;  /* 0x00000000280572ca */ /* 0x040fe200000e0000 */
[----:B------:R-:W-:Y:S01]  /*2800*/  IMAD.SHL.U32 R48, R41, 0x80, RZ ;  /* 0x0000008029307824 */ /* 0x000fe200078e00ff */
[----:B------:R-:W-:Y:S02]  /*2810*/  R2UR UR4, R40 ;  /* 0x00000000280472ca */ /* 0x000fe400000e0000 */
[----:B------:R-:W-:-:S02]  /*2820*/  ISETP.NE.AND P1, PT, R3, RZ, PT ;  /* 0x000000ff0300720c */ /* 0x000fc40003f25270 */
[----:B------:R-:W-:-:S07]  /*2830*/  LOP3.LUT R48, R48, 0x7fff80, RZ, 0xe2, !PT ;  /* 0x007fff8030307812 */ /* 0x000fce00078ee2ff */
[----:B------:R-:W2:Y:S01]  /*2840*/  LDTM.x8 R12, tmem[UR5] ;  /* 0x00000005000c79ee */ /* 0x000ea200081c0000 */
[C---:B------:R-:W-:Y:S01]  /*2850*/  R2UR UR5, R40.reuse ;  /* 0x00000000280572ca */ /* 0x040fe200000e0000 */
[----:B------:R-:W-:Y:S01]  /*2860*/  NOP ;  /* 0x0000000000007918 */ /* 0x000fe20000000000 */
[----:B-12---:R-:W1:Y:S01]  /*2870*/  LDTM.x8 R4, tmem[UR4+0x8] ;  /* 0x00000804000479ee */ /* 0x006e6200081c0000 */
[----:B------:R-:W-:Y:S02]  /*2880*/  R2UR UR4, R40 ;  /* 0x00000000280472ca */ /* 0x000fe400000e0000 */
[----:B------:R-:W-:Y:S02]  /*2890*/  F2FP.BF16.F32.PACK_AB R32, R13, R12 ;  /* 0x0000000c0d20723e */ /* 0x000fe400000010ff */
[----:B------:R-:W-:Y:S02]  /*28a0*/  F2FP.BF16.F32.PACK_AB R33, R15, R14 ;  /* 0x0000000e0f21723e */ /* 0x000fe400000010ff */
[----:B------:R-:W-:-:S02]  /*28b0*/  F2FP.BF16.F32.PACK_AB R34, R17, R16 ;  /* 0x000000101122723e */ /* 0x000fc400000010ff */
[----:B------:R-:W-:Y:S02]  /*28c0*/  F2FP.BF16.F32.PACK_AB R35, R19, R18 ;  /* 0x000000121323723e */ /* 0x000fe400000010ff */
[----:B-1----:R-:W-:-:S03]  /*28d0*/  F2FP.BF16.F32.PACK_AB R36, R5, R4 ;  /* 0x000000040524723e */ /* 0x002fc600000010ff */
[----:B------:R1:W-:Y:S01]  /*28e0*/  STS.128 [R29], R32 ;  /* 0x000000201d007388 */ /* 0x0003e20000000c00 */
[----:B------:R-:W-:Y:S01]  /*28f0*/  F2FP.BF16.F32.PACK_AB R37, R7, R6 ;  /* 0x000000060725723e */ /* 0x000fe200000010ff */
[----:B------:R-:W-:Y:S01]  /*2900*/  NOP ;  /* 0x0000000000007918 */ /* 0x000fe20000000000 */
[----:B------:R-:W-:Y:S01]  /*2910*/  F2FP.BF16.F32.PACK_AB R38, R9, R8 ;  /* 0x000000080926723e */ /* 0x000fe200000010ff */
[----:B------:R-:W2:Y:S01]  /*2920*/  LDTM.x8 R12, tmem[UR5+0x10] ;  /* 0x00001005000c79ee */ /* 0x000ea200081c0000 */
[----:B------:R-:W-:Y:S02]  /*2930*/  F2FP.BF16.F32.PACK_AB R39, R11, R10 ;  /* 0x0000000a0b27723e */ /* 0x000fe400000010ff */
[----:B------:R-:W-:-:S03]  /*2940*/  R2UR UR5, R40 ;  /* 0x00000000280572ca */ /* 0x000fc600000e0000 */
[----:B------:R3:W-:Y:S01]  /*2950*/  STS.128 [R28], R36 ;  /* 0x000000241c007388 */ /* 0x0007e20000000c00 */
[----:B------:R-:W-:Y:S01]  /*2960*/  NOP ;  /* 0x0000000000007918 */ /* 0x000fe20000000000 */
[----:B--2---:R-:W2:Y:S01]  /*2970*/  LDTM.x8 R4, tmem[UR4+0x18] ;  /* 0x00001804000479ee */ /* 0x004ea200081c0000 */
[----:B------:R-:W-:Y:S02]  /*2980*/  R2UR UR4, R40 ;  /* 0x00000000280472ca */ /* 0x000fe400000e0000 */
[----:B-1----:R-:W-:Y:S02]  /*2990*/  F2FP.BF16.F32.PACK_AB R32, R13, R12 ;  /* 0x0000000c0d20723e */ /* 0x002fe400000010ff */
[----:B------:R-:W-:Y:S02]  /*29a0*/  F2FP.BF16.F32.PACK_AB R33, R15, R14 ;  /* 0x0000000e0f21723e */ /* 0x000fe400000010ff */
[----:B------:R-:W-:Y:S02]  /*29b0*/  F2FP.BF16.F32.PACK_AB R34, R17, R16 ;  /* 0x000000101122723e */ /* 0x000fe400000010ff */
[----:B------:R-:W-:-:S02]  /*29c0*/  F2FP.BF16.F32.PACK_AB R35, R19, R18 ;  /* 0x000000121323723e */ /* 0x000fc400000010ff */
[----:B--2---:R-:W-:Y:S02]  /*29d0*/  F2FP.BF16.F32.PACK_AB R44, R5, R4 ;  /* 0x00000004052c723e */ /* 0x004fe400000010ff */
[----:B------:R-:W-:Y:S01]  /*29e0*/  F2FP.BF16.F32.PACK_AB R45, R7, R6 ;  /* 0x00000006072d723e */ /* 0x000fe200000010ff */
[----:B------:R1:W-:Y:S01]  /*29f0*/  STS.128 [R27], R32 ;  /* 0x000000201b007388 */ /* 0x0003e20000000c00 */
[----:B------:R-:W-:Y:S01]  /*2a00*/  F2FP.BF16.F32.PACK_AB R46, R9, R8 ;  /* 0x00000008092e723e */ /* 0x000fe200000010ff */
[----:B------:R-:W-:Y:S01]  /*2a10*/  NOP ;  /* 0x0000000000007918 */ /* 0x000fe20000000000 */
[----:B------:R-:W-:Y:S01]  /*2a20*/  F2FP.BF16.F32.PACK_AB R47, R11, R10 ;  /* 0x0000000a0b2f723e */ /* 0x000fe200000010ff */
[----:B------:R-:W2:Y:S01]  /*2a30*/  LDTM.x8 R12, tmem[UR5+0x20] ;  /* 0x00002005000c79ee */ /* 0x000ea200081c0000 */
[----:B------:R-:W-:-:S03]  /*2a40*/  R2UR UR5, R40 ;  /* 0x00000000280572ca */ /* 0x000fc600000e0000 */
[----:B------:R4:W-:Y:S01]  /*2a50*/  STS.128 [R26], R44 ;  /* 0x0000002c1a007388 */ /* 0x0009e20000000c00 */
[----:B------:R-:W-:Y:S01]  /*2a60*/  NOP ;  /* 0x0000000000007918 */ /* 0x000fe20000000000 */
[----:B--2---:R-:W1:Y:S01]  /*2a70*/  LDTM.x8 R4, tmem[UR4+0x28] ;  /* 0x00002804000479ee */ /* 0x004e6200081c0000 */
[----:B------:R-:W-:Y:S02]  /*2a80*/  R2UR UR4, R40 ;  /* 0x00000000280472ca */ /* 0x000fe400000e0000 */
[----:B---3--:R-:W-:Y:S02]  /*2a90*/  F2FP.BF16.F32.PACK_AB R36, R13, R12 ;  /* 0x0000000c0d24723e */ /* 0x008fe400000010ff */
[----:B------:R-:W-:Y:S02]  /*2aa0*/  F2FP.BF16.F32.PACK_AB R37, R15, R14 ;  /* 0x0000000e0f25723e */ /* 0x000fe400000010ff */
[----:B------:R-:W-:Y:S02]  /*2ab0*/  F2FP.BF16.F32.PACK_AB R38, R17, R16 ;  /* 0x000000101126723e */ /* 0x000fe400000010ff */
[----:B------:R-:W-:-:S02]  /*2ac0*/  F2FP.BF16.F32.PACK_AB R39, R19, R18 ;  /* 0x000000121327723e */ /* 0x000fc400000010ff */
[----:B-1----:R-:W-:Y:S02]  /*2ad0*/  F2FP.BF16.F32.PACK_AB R32, R5, R4 ;  /* 0x000000040520723e */ /* 0x002fe400000010ff */
[----:B------:R-:W-:Y:S01]  /*2ae0*/  F2FP.BF16.F32.PACK_AB R33, R7, R6 ;  /* 0x000000060721723e */ /* 0x000fe200000010ff */
[----:B------:R1:W-:Y:S01]  /*2af0*/  STS.128 [R25], R36 ;  /* 0x0000002419007388 */ /* 0x0003e20000000c00 */
[----:B------:R-:W-:Y:S01]  /*2b00*/  F2FP.BF16.F32.PACK_AB R34, R9, R8 ;  /* 0x000000080922723e */ /* 0x000fe200000010ff */
[----:B------:R-:W-:Y:S01]  /*2b10*/  NOP ;  /* 0x0000000000007918 */ /* 0x000fe20000000000 */
[----:B------:R-:W-:Y:S01]  /*2b20*/  F2FP.BF16.F32.PACK_AB R35, R11, R10 ;  /* 0x0000000a0b23723e */ /* 0x000fe200000010ff */
[----:B------:R-:W2:Y:S01]  /*2b30*/  LDTM.x8 R12, tmem[UR5+0x30] ;  /* 0x00003005000c79ee */ /* 0x000ea200081c0000 */
[----:B----4-:R-:W-:Y:S02]  /*2b40*/  PRMT R44, R43, 0x9910, RZ ;  /* 0x000099102b2c7816 */ /* 0x010fe400000000ff */
[----:B------:R-:W-:Y:S01]  /*2b50*/  PRMT R43, R41, 0x9910, RZ ;  /* 0x00009910292b7816 */ /* 0x000fe200000000ff */
[----:B------:R1:W-:Y:S01]  /*2b60*/  STS.128 [R24], R32 ;  /* 0x0000002018007388 */ /* 0x0003e20000000c00 */
[----:B------:R-:W-:Y:S01]  /*2b70*/  NOP ;  /* 0x0000000000007918 */ /* 0x000fe20000000000 */
[----:B--2---:R-:W2:Y:S02]  /*2b80*/  LDTM.x8 R4, tmem[UR4+0x38] ;  /* 0x00003804000479ee */ /* 0x004ea400081c0000 */
[----:B------:R-:W-:-:S04]  /*2b90*/  IMAD R43, R43, R44, RZ ;  /* 0x0000002c2b2b7224 */ /* 0x000fc800078e02ff */
[----:B------:R-:W-:-:S05]  /*2ba0*/  IMAD.MOV R43, RZ, RZ, -R43 ;  /* 0x000000ffff2b7224 */ /* 0x000fca00078e0a2b */
[----:B------:R-:W-:Y:S02]  /*2bb0*/  PRMT R43, R43, 0x7710, RZ ;  /* 0x000077102b2b7816 */ /* 0x000fe400000000ff */
[----:B------:R-:W-:Y:S02]  /*2bc0*/  F2FP.BF16.F32.PACK_AB R12, R13, R12 ;  /* 0x0000000c0d0c723e */ /* 0x000fe400000010ff */
[----:B------:R-:W-:Y:S02]  /*2bd0*/  F2FP.BF16.F32.PACK_AB R13, R15, R14 ;  /* 0x0000000e0f0d723e */ /* 0x000fe400000010ff */
[----:B------:R-:W-:Y:S02]  /*2be0*/  F2FP.BF16.F32.PACK_AB R14, R17, R16 ;  /* 0x00000010110e723e */ /* 0x000fe400000010ff */
[----:B------:R-:W-:Y:S02]  /*2bf0*/  F2FP.BF16.F32.PACK_AB R15, R19, R18 ;  /* 0x00000012130f723e */ /* 0x000fe400000010ff */
[----:B--2---:R-:W-:-:S02]  /*2c00*/  F2FP.BF16.F32.PACK_AB R4, R5, R4 ;  /* 0x000000040504723e */ /* 0x004fc400000010ff */
[----:B------:R-:W-:Y:S01]  /*2c10*/  F2FP.BF16.F32.PACK_AB R5, R7, R6 ;  /* 0x000000060705723e */ /* 0x000fe200000010ff */
[----:B------:R1:W-:Y:S01]  /*2c20*/  STS.128 [R23], R12 ;  /* 0x0000000c17007388 */ /* 0x0003e20000000c00 */
[----:B------:R-:W-:Y:S01]  /*2c30*/  F2FP.BF16.F32.PACK_AB R6, R9, R8 ;  /* 0x000000080906723e */ /* 0x000fe200000010ff */
[----:B------:R-:W-:Y:S01]  /*2c40*/  NOP ;  /* 0x0000000000007918 */ /* 0x000fe20000000000 */
[----:B------:R-:W-:Y:S01]  /*2c50*/  F2FP.BF16.F32.PACK_AB R7, R11, R10 ;  /* 0x0000000a0b07723e */ /* 0x000fe200000010ff */
[----:B------:R-:W-:-:S04]  /*2c60*/  IMAD.IADD R9, R43, 0x1, R30 ;  /* 0x000000012b097824 */ /* 0x000fc800078e021e */
[----:B------:R1:W-:Y:S01]  /*2c70*/  STS.128 [R22], R4 ;  /* 0x0000000416007388 */ /* 0x0003e20000000c00 */
[----:B------:R-:W-:Y:S01]  /*2c80*/  LOP3.LUT R9, R9, 0xff, RZ, 0xc0, !PT ;  /* 0x000000ff09097812 */ /* 0x000fe200078ec0ff */
[----:B------:R2:W-:Y:S06]  /*2c90*/  MEMBAR.ALL.CTA ;  /* 0x0000000000007992 */ /* 0x0005ec0000008000 */
[----:B--2---:R-:W2:Y:S01]  /*2ca0*/  FENCE.VIEW.ASYNC.S ;  /* 0x00000000000073c6 */ /* 0x004ea20000000000 */
[----:B------:R-:W-:-:S04]  /*2cb0*/  IMAD.IADD R9, R42, 0x1, R9 ;  /* 0x000000012a097824 */ /* 0x000fc800078e0209 */
[----:B------:R-:W-:Y:S01]  /*2cc0*/  IMAD.SHL.U32 R49, R9, 0x80, RZ ;  /* 0x0000008009317824 */ /* 0x000fe200078e00ff */
[----:B--2---:R-:W-:Y:S06]  /*2cd0*/  BAR.SYNC.DEFER_BLOCKING 0x8, 0x80 ;  /* 0x0202000000007b1d */ /* 0x004fec0000010000 */
[----:B------:R-:W-:Y:S05]  /*2ce0*/  @P1 BRA `(.L_x_36) ;  /* 0x0000000000341947 */ /* 0x000fea0003800000 */
[----:B------:R-:W-:Y:S01]  /*2cf0*/  ELECT P2, URZ, PT ;  /* 0x0000000000ff782f */ /* 0x000fe20003840000 */
[----:B------:R-:W-:-:S12]  /*2d00*/  BSSY.RECONVERGENT B0, `(.L_x_37) ;  /* 0x000000a000007945 */ /* 0x000fd80003800200 */
[----:B------:R-:W-:Y:S05]  /*2d10*/  @!P2 BRA `(.L_x_38) ;  /* 0x000000000020a947 */ /* 0x000fea0003800000 */
[----:B------:R-:W2:Y:S01]  /*2d20*/  LDCU.64 UR8, c[0x0][0x348] ;  /* 0x00006900ff0877ac */ /* 0x000ea20008000a00 */
[----:B------:R-:W-:Y:S02]  /*2d30*/  R2UR UR4, R0 ;  /* 0x00000000000472ca */ /* 0x000fe400000e0000 */
[----:B------:R-:W-:Y:S02]  /*2d40*/  R2UR UR5, R48 ;  /* 0x00000000300572ca */ /* 0x000fe400000e0000 */
[----:B------:R-:W-:Y:S01]  /*2d50*/  R2UR UR6, R49 ;  /* 0x00000000310672ca */ /* 0x000fe200000e0000 */
[----:B--2---:R-:W-:-:S04]  /*2d60*/  UIADD3 UR8, UP0, UPT, UR8, 0x240, URZ ;  /* 0x0000024008087890 */ /* 0x004fc8000ff1e0ff */
[----:B------:R-:W-:-:S09]  /*2d70*/  UIADD3.X UR9, UPT, UPT, URZ, UR9, URZ, UP0, !UPT ;  /* 0x00000009ff097290 */ /* 0x000fd200087fe4ff */
[----:B------:R2:W-:Y:S02]  /*2d80*/  UTMASTG.2D [UR4], [UR8] ;  /* 0x00000004080073b5 */ /* 0x0005e40008008000 */
[----:B--2---:R0:W-:Y:S02]  /*2d90*/  UTMACMDFLUSH ;  /* 0x00000000000079b7 */ /* 0x0041e40000000000 */
.L_x_38:
[----:B------:R-:W-:Y:S05]  /*2da0*/  BSYNC.RECONVERGENT B0 ;  /* 0x0000000000007941 */ /* 0x000fea0003800200 */
.L_x_37:
[----:B------:R-:W-:-:S04]  /*2db0*/  DEPBAR.LE SB0, 0x1 ;  /* 0x000080400000791a */ /* 0x000fc80000000000 */
.L_x_36:
[----:B------:R-:W-:Y:S01]  /*2dc0*/  BAR.SYNC.DEFER_BLOCKING 0x8, 0x80 ;  /* 0x0202000000007b1d */ /* 0x000fe20000010000 */
[----:B------:R-:W-:Y:S01]  /*2dd0*/  R2UR UR5, R40 ;  /* 0x00000000280572ca */ /* 0x000fe200000e0000 */
[----:B------:R-:W-:Y:S01]  /*2de0*/  VIADD R2, R2, 0x31488 ;  /* 0x0003148802027836 */ /* 0x000fe20000000000 */
[----:B------:R-:W-:-:S04]  /*2df0*/  R2UR UR4, R40 ;  /* 0x00000000280472ca */ /* 0x000fc800000e0000 */
[----:B------:R-:W-:-:S07]  /*2e00*/  PRMT R2, RZ, 0x654, R2 ;  /* 0x00000654ff027816 */ /* 0x000fce0000000002 */
[----:B-1----:R-:W1:Y:S01]  /*2e10*/  LDTM.x8 R12, tmem[UR5+0x40] ;  /* 0x00004005000c79ee */ /* 0x002e6200081c0000 */
[----:B------:R-:W-:Y:S01]  /*2e20*/  NOP ;  /* 0x0000000000007918 */ /* 0x000fe20000000000 */
[----:B-1----:R-:W1:Y:S01]  /*2e30*/  LDTM.x8 R4, tmem[UR4+0x48] ;  /* 0x00004804000479ee */ /* 0x002e6200081c0000 */
[----:B------:R-:W-:Y:S02]  /*2e40*/  F2FP.BF16.F32.PACK_AB R32, R13, R12 ;  /* 0x0000000c0d20723e */ /* 0x000fe400000010ff */
[----:B------:R-:W-:Y:S02]  /*2e50*/  F2FP.BF16.F32.PACK_AB R33, R15, R14 ;  /* 0x0000000e0f21723e */ /* 0x000fe400000010ff */
[----:B------:R-:W-:Y:S02]  /*2e60*/  F2FP.BF16.F32.PACK_AB R34, R17, R16 ;  /* 0x000000101122723e */ /* 0x000fe400000010ff */
[----:B------:R-:W-:Y:S02]  /*2e70*/  F2FP.BF16.F32.PACK_AB R35, R19, R18 ;  /* 0x000000121323723e */ /* 0x000fe400000010ff */
[----:B-1----:R-:W-:-:S03]  /*2e80*/  F2FP.BF16.F32.PACK_AB R44, R5, R4 ;  /* 0x00000004052c723e */ /* 0x002fc600000010ff */
[----:B------:R1:W-:Y:S01]  /*2e90*/  STS.128 [R29+0x4000], R32 ;  /* 0x004000201d007388 */ /* 0x0003e20000000c00 */
[----:B------:R-:W-:Y:S01]  /*2ea0*/  F2FP.BF16.F32.PACK_AB R45, R7, R6 ;  /* 0x00000006072d723e */ /* 0x000fe200000010ff */
[----:B------:R-:W-:Y:S01]  /*2eb0*/  NOP ;  /* 0x0000000000007918 */ /* 0x000fe20000000000 */
[----:B------:R-:W-:Y:S01]  /*2ec0*/  F2FP.BF16.F32.PACK_AB R46, R9, R8 ;  /* 0x00000008092e723e */ /* 0x000fe200000010ff */
[----:B------:R-:W2:Y:S01]  /*2ed0*/  LDTM.x8 R12, tmem[UR5+0x50] ;  /* 0x00005005000c79ee */ /* 0x000ea200081c0000 */
[----:B------:R-:W-:-:S05]  /*2ee0*/  F2FP.BF16.F32.PACK_AB R47, R11, R10 ;  /* 0x0000000a0b2f723e */ /* 0x000fca00000010ff */
[----:B------:R-:W-:Y:S01]  /*2ef0*/  STS.128 [R28+0x4000], R44 ;  /* 0x0040002c1c007388 */ /* 0x000fe20000000c00 */
[----:B------:R-:W-:Y:S01]  /*2f00*/  NOP ;  /* 0x0000000000007918 */ /* 0x000fe20000000000 */
[----:B--2---:R-:W1:Y:S01]  /*2f10*/  LDTM.x8 R4, tmem[UR4+0x58] ;  /* 0x00005804000479ee */ /* 0x004e6200081c0000 */
        /* <DEDUP_REMOVED lines=11> */
[----:B------:R3:W-:Y:S01]  /*2fd0*/  STS.128 [R26+0x4000], R32 ;  /* 0x004000201a007388 */ /* 0x0007e20000000c00 */
        /* <DEDUP_REMOVED lines=11> */
[----:B------:R-:W1:Y:S01]  /*3090*/  LDTM.x8 R12, tmem[UR5+0x70] ;  /* 0x00007005000c79ee */ /* 0x000e6200081c0000 */
[----:B------:R-:W-:-:S05]  /*30a0*/  F2FP.BF16.F32.PACK_AB R39, R11, R10 ;  /* 0x0000000a0b27723e */ /* 0x000fca00000010ff */
[----:B------:R3:W-:Y:S01]  /*30b0*/  STS.128 [R24+0x4000], R36 ;  /* 0x0040002418007388 */ /* 0x0007e20000000c00 */
        /* <DEDUP_REMOVED lines=10> */
[----:B------:R-:W-:Y:S02]  /*3160*/  F2FP.BF16.F32.PACK_AB R6, R9, R8 ;  /* 0x000000080906723e */ /* 0x000fe400000010ff */
[----:B------:R-:W-:-:S05]  /*3170*/  F2FP.BF16.F32.PACK_AB R7, R11, R10 ;  /* 0x0000000a0b07723e */ /* 0x000fca00000010ff */
[----:B------:R3:W-:Y:S01]  /*3180*/  STS.128 [R22+0x4000], R4 ;  /* 0x0040000416007388 */ /* 0x0007e20000000c00 */
[----:B------:R-:W-:Y:S01]  /*3190*/  NOP ;  /* 0x0000000000007918 */ /* 0x000fe20000000000 */
[----:B------:R3:W-:Y:S01]  /*31a0*/  SYNCS.ARRIVE.TRANS64.RED.A1T0 RZ, [R2+URZ], RZ ;  /* 0x000000ff02ff79a7 */ /* 0x0007e200081004ff */
[----:B------:R1:W-:Y:S06]  /*31b0*/  MEMBAR.ALL.CTA ;  /* 0x0000000000007992 */ /* 0x0003ec0000008000 */
[----:B-1----:R-:W1:Y:S02]  /*31c0*/  FENCE.VIEW.ASYNC.S ;  /* 0x00000000000073c6 */ /* 0x002e640000000000 */
[----:B-1----:R-:W-:Y:S06]  /*31d0*/  BAR.SYNC.DEFER_BLOCKING 0x8, 0x80 ;  /* 0x0202000000007b1d */ /* 0x002fec0000010000 */
[----:B------:R-:W-:Y:S05]  /*31e0*/  @P1 BRA `(.L_x_39) ;  /* 0x0000000000381947 */ /* 0x000fea0003800000 */
[----:B------:R-:W-:Y:S01]  /*31f0*/  ELECT P1, URZ, PT ;  /* 0x0000000000ff782f */ /* 0x000fe20003820000 */
[----:B------:R-:W-:-:S12]  /*3200*/  BSSY.RECONVERGENT B0, `(.L_x_39) ;  /* 0x000000c000007945 */ /* 0x000fd80003800200 */
[----:B------:R-:W-:Y:S05]  /*3210*/  @!P1 BRA `(.L_x_40) ;  /* 0x0000000000289947 */ /* 0x000fea0003800000 */
[----:B------:R-:W1:Y:S01]  /*3220*/  LDCU.64 UR8, c[0x0][0x348] ;  /* 0x00006900ff0877ac */ /* 0x000e620008000a00 */
[----:B------:R-:W-:Y:S02]  /*3230*/  R2UR UR5, R48 ;  /* 0x00000000300572ca */ /* 0x000fe400000e0000 */
[----:B------:R-:W-:Y:S02]  /*3240*/  R2UR UR4, R0 ;  /* 0x00000000000472ca */ /* 0x000fe400000e0000 */
[----:B------:R-:W-:-:S09]  /*3250*/  R2UR UR6, R49 ;  /* 0x00000000310672ca */ /* 0x000fd200000e0000 */
[----:B------:R-:W-:Y:S02]  /*3260*/  UIADD3 UR5, UPT, UPT, UR5, 0x40, URZ ;  /* 0x0000004005057890 */ /* 0x000fe4000fffe0ff */
[----:B------:R-:W-:Y:S02]  /*3270*/  UIADD3 UR4, UPT, UPT, UR4, 0x4000, URZ ;  /* 0x0000400004047890 */ /* 0x000fe4000fffe0ff */
[----:B-1----:R-:W-:-:S04]  /*3280*/  UIADD3 UR8, UP0, UPT, UR8, 0x240, URZ ;  /* 0x0000024008087890 */ /* 0x002fc8000ff1e0ff */
[----:B------:R-:W-:-:S09]  /*3290*/  UIADD3.X UR9, UPT, UPT, URZ, UR9, URZ, UP0, !UPT ;  /* 0x00000009ff097290 */ /* 0x000fd200087fe4ff */
[----:B------:R1:W-:Y:S02]  /*32a0*/  UTMASTG.2D [UR4], [UR8] ;  /* 0x00000004080073b5 */ /* 0x0003e40008008000 */
[----:B-1----:R0:W-:Y:S02]  /*32b0*/  UTMACMDFLUSH ;  /* 0x00000000000079b7 */ /* 0x0021e40000000000 */
.L_x_40:
[----:B------:R-:W-:Y:S05]  /*32c0*/  BSYNC.RECONVERGENT B0 ;  /* 0x0000000000007941 */ /* 0x000fea0003800200 */
.L_x_39:
[----:B------:R-:W-:Y:S01]  /*32d0*/  IADD3 R30, PT, PT, R30, 0x80, RZ ;  /* 0x000000801e1e7810 */ /* 0x000fe20007ffe0ff */
[----:B------:R-:W-:Y:S06]  /*32e0*/  @P0 BRA `(.L_x_41) ;  /* 0xfffffff000d40947 */ /* 0x000fec000383ffff */
.L_x_33:
[----:B------:R-:W-:-:S13]  /*32f0*/  ISETP.NE.AND P0, PT, R3, 0x3, PT ;  /* 0x000000030300780c */ /* 0x000fda0003f05270 */
[----:B------:R-:W-:Y:S05]  /*3300*/  @P0 EXIT ;  /* 0x000000000000094d */ /* 0x000fea0003800000 */
[----:B------:R-:W-:Y:S05]  /*3310*/  WARPSYNC.ALL ;  /* 0x0000000000007948 */ /* 0x000fea0003800000 */
[----:B------:R-:W-:Y:S01]  /*3320*/  NOP ;  /* 0x0000000000007918 */ /* 0x000fe20000000000 */
[----:B------:R-:W1:Y:S01]  /*3330*/  S2UR UR5, SR_CgaCtaId ;  /* 0x00000000000579c3 */ /* 0x000e620000008800 */
[----:B------:R-:W-:Y:S02]  /*3340*/  UMOV UR4, 0x50 ;  /* 0x0000005000047882 */ /* 0x000fe40000000000 */
[----:B-1----:R-:W-:-:S09]  /*3350*/  ULEA UR5, UR5, UR4, 0x18 ;  /* 0x0000000405057291 */ /* 0x002fd2000f8ec0ff */
[----:B---3--:R-:W1:Y:S02]  /*3360*/  LDS R2, [UR5] ;  /* 0x00000005ff027984 */ /* 0x008e640008000800 */
[----:B-1----:R-:W-:-:S04]  /*3370*/  LOP3.LUT R0, R2, 0xffff, RZ, 0xc0, !PT ;  /* 0x0000ffff02007812 */ /* 0x002fc800078ec0ff */
[----:B------:R-:W-:-:S13]  /*3380*/  ISETP.NE.AND P0, PT, R0, 0xffff, PT ;  /* 0x0000ffff0000780c */ /* 0x000fda0003f05270 */
[----:B------:R-:W-:Y:S05]  /*3390*/  @P0 BRA `(.L_x_42) ;  /* 0x0000000000480947 */ /* 0x000fea0003800000 */
[----:B------:R-:W-:-:S04]  /*33a0*/  SHF.R.U32.HI R0, RZ, 0x10, R2 ;  /* 0x00000010ff007819 */ /* 0x000fc80000011602 */
[----:B------:R-:W-:-:S04]  /*33b0*/  LOP3.LUT R0, R0, 0x1, RZ, 0xc0, !PT ;  /* 0x0000000100007812 */ /* 0x000fc800078ec0ff */
[----:B------:R-:W-:-:S13]  /*33c0*/  ISETP.NE.AND P0, PT, R0, 0x1, PT ;  /* 0x000000010000780c */ /* 0x000fda0003f05270 */
[----:B------:R-:W-:Y:S05]  /*33d0*/  @P0 BRA `(.L_x_43) ;  /* 0x00000000002c0947 */ /* 0x000fea0003800000 */
[----:B------:R-:W1:Y:S01]  /*33e0*/  S2R R0, SR_LANEID ;  /* 0x0000000000007919 */ /* 0x000e620000000000 */
[----:B------:R-:W-:Y:S01]  /*33f0*/  IMAD.MOV.U32 R2, RZ, RZ, -0x20000 ;  /* 0xfffe0000ff027424 */ /* 0x000fe200078e00ff */
[----:B------:R-:W-:Y:S02]  /*3400*/  VOTEU.ANY UR6, UPT, PT ;  /* 0x0000000000067886 */ /* 0x000fe400038e0100 */
[----:B------:R-:W-:Y:S01]  /*3410*/  UFLO.U32 UR6, UR6 ;  /* 0x00000006000672bd */ /* 0x000fe200080e0000 */
[----:B------:R-:W2:Y:S05]  /*3420*/  REDUX UR4, R2 ;  /* 0x00000000020473c4 */ /* 0x000eaa0000000000 */
[----:B-1----:R-:W-:-:S02]  /*3430*/  ISETP.EQ.U32.AND P0, PT, R0, UR6, PT ;  /* 0x0000000600007c0c */ /* 0x002fc4000bf02070 */
[----:B--2---:R-:W-:Y:S01]  /*3440*/  MOV R0, UR4 ;  /* 0x0000000400007c02 */ /* 0x004fe20008000f00 */
[----:B------:R-:W-:-:S05]  /*3450*/  UMOV UR4, 0xfffe0000 ;  /* 0xfffe000000047882 */ /* 0x000fca0000000000 */
[----:B------:R1:W-:Y:S05]  /*3460*/  UTCATOMSWS.AND URZ, UR4 ;  /* 0x0000000400ff79e3 */ /* 0x0003ea0008000000 */
[----:B------:R1:W-:Y:S01]  /*3470*/  @P0 ATOMS.AND RZ, [UR5], R0 ;  /* 0x00000000ffff098c */ /* 0x0003e2000a800005 */
[----:B------:R-:W-:Y:S05]  /*3480*/  BRA `(.L_x_44) ;  /* 0x0000000000147947 */ /* 0x000fea0003800000 */
.L_x_43:
[----:B------:R-:W-:Y:S02]  /*3490*/  MOV R2, 0x34b0 ;  /* 0x000034b000027802 */ /* 0x000fe40000000f00 */
[----:B------:R-:W-:Y:S05]  /*34a0*/  CALL.REL.NOINC `($__internal_0_$__cuda_sm10x_tcgen05_guardrail_trap_col_being_dealloced_not_returned_by_alloc) ;  /* 0x00000004001c7944 */ /* 0x000fea0003c00000 */
[----:B------:R-:W-:Y:S05]  /*34b0*/  BRA `(.L_x_44) ;  /* 0x0000000000087947 */ /* 0x000fea0003800000 */
.L_x_42:
[----:B------:R-:W-:Y:S02]  /*34c0*/  MOV R2, 0x34e0 ;  /* 0x000034e000027802 */ /* 0x000fe40000000f00 */
[----:B------:R-:W-:Y:S05]  /*34d0*/  CALL.REL.NOINC `($__internal_2_$__cuda_sm10x_tcgen05_guardrail_trap_unallocated_columns_being_dealloced) ;  /* 0x0000000400287944 */ /* 0x000fea0003c00000 */
.L_x_44:
[----:B------:R-:W-:Y:S01]  /*34e0*/  NOP ;  /* 0x0000000000007918 */ /* 0x000fe20000000000 */
[----:B-1----:R-:W-:Y:S05]  /*34f0*/  EXIT ;  /* 0x000000000000794d */ /* 0x002fea0003800000 */
.L_x_14:
[----:B------:R-:W-:-:S07]  /*3500*/  MOV R10, R11 ;  /* 0x0000000b000a7202 */ /* 0x000fce0000000f00 */
.L_x_45:
[----:B-1----:R1:W2:Y:S02]  /*3510*/  SYNCS.PHASECHK.TRANS64.TRYWAIT P0, [R6+URZ+0x31400], R11 ;  /* 0x0314000b060075a7 */ /* 0x0022a400080011ff */
[----:B--2---:R-:W-:Y:S05]  /*3520*/  @!P0 NANOSLEEP.SYNCS 0x989680 ;  /* 0x009896800000895d */ /* 0x004fea0003900000 */
[----:B------:R-:W2:Y:S02]  /*3530*/  @!P0 SYNCS.PHASECHK.TRANS64 P0, [R6+URZ+0x31400], R11 ;  /* 0x0314000b060085a7 */ /* 0x000ea400080010ff */
[----:B--2---:R-:W-:Y:S05]  /*3540*/  @!P0 BRA `(.L_x_45) ;  /* 0xfffffffc00f08947 */ /* 0x004fea000383ffff */
[----:B------:R-:W-:Y:S05]  /*3550*/  BRA `(.L_x_46) ;  /* 0xffffffd400687947 */ /* 0x000fea000383ffff */
.L_x_16:
[----:B-1---5:R-:W-:-:S07]  /*3560*/  MOV R6, R7 ;  /* 0x0000000700067202 */ /* 0x022fce0000000f00 */
.L_x_47:
[----:B-1----:R1:W2:Y:S02]  /*3570*/  SYNCS.PHASECHK.TRANS64.TRYWAIT P0, [R2+URZ+0x31400], R7 ;  /* 0x03140007020075a7 */ /* 0x0022a400080011ff */
[----:B--2---:R-:W-:Y:S05]  /*3580*/  @!P0 NANOSLEEP.SYNCS 0x989680 ;  /* 0x009896800000895d */ /* 0x004fea0003900000 */
[----:B------:R-:W2:Y:S02]  /*3590*/  @!P0 SYNCS.PHASECHK.TRANS64 P0, [R2+URZ+0x31400], R7 ;  /* 0x03140007020085a7 */ /* 0x000ea400080010ff */
[----:B--2---:R-:W-:Y:S05]  /*35a0*/  @!P0 BRA `(.L_x_47) ;  /* 0xfffffffc00f08947 */ /* 0x004fea000383ffff */
[----:B------:R-:W-:Y:S05]  /*35b0*/  BRA `(.L_x_48) ;  /* 0xffffffd400d47947 */ /* 0x000fea000383ffff */
.L_x_19:
[----:B------:R-:W-:Y:S02]  /*35c0*/  MOV R8, UR10 ;  /* 0x0000000a00087c02 */ /* 0x000fe40008000f00 */
[----:B------:R-:W-:Y:S02]  /*35d0*/  MOV R9, UR10 ;  /* 0x0000000a00097c02 */ /* 0x000fe40008000f00 */
[----:B------:R-:W-:-:S07]  /*35e0*/  MOV R2, UR9 ;  /* 0x0000000900027c02 */ /* 0x000fce0008000f00 */
.L_x_49:
[----:B-1----:R1:W2:Y:S02]  /*35f0*/  SYNCS.PHASECHK.TRANS64.TRYWAIT P0, [R2+URZ+0x31488], R9 ;  /* 0x03148809020075a7 */ /* 0x0022a400080011ff */
[----:B--2---:R-:W-:Y:S05]  /*3600*/  @!P0 NANOSLEEP.SYNCS 0x989680 ;  /* 0x009896800000895d */ /* 0x004fea0003900000 */
[----:B------:R-:W2:Y:S02]  /*3610*/  @!P0 SYNCS.PHASECHK.TRANS64 P0, [R2+URZ+0x31488], R9 ;  /* 0x03148809020085a7 */ /* 0x000ea400080010ff */
[----:B--2---:R-:W-:Y:S05]  /*3620*/  @!P0 BRA `(.L_x_49) ;  /* 0xfffffffc00f08947 */ /* 0x004fea000383ffff */
[----:B------:R-:W-:Y:S05]  /*3630*/  BRA `(.L_x_50) ;  /* 0xffffffd800987947 */ /* 0x000fea000383ffff */
.L_x_20:
[----:B------:R-:W-:Y:S02]  /*3640*/  MOV R4, UR10 ;  /* 0x0000000a00047c02 */ /* 0x000fe40008000f00 */
[----:B------:R-:W-:Y:S07]  /*3650*/  MOV R8, R9 ;  /* 0x0000000900087202 */ /* 0x000fee0000000f00 */
.L_x_51:
[----:B-1----:R1:W2:Y:S02]  /*3660*/  SYNCS.PHASECHK.TRANS64.TRYWAIT P0, [R4+URZ+0x31450], R9 ;  /* 0x03145009040075a7 */ /* 0x0022a400080011ff */
[----:B--2---:R-:W-:Y:S05]  /*3670*/  @!P0 NANOSLEEP.SYNCS 0x989680 ;  /* 0x009896800000895d */ /* 0x004fea0003900000 */
[----:B------:R-:W2:Y:S02]  /*3680*/  @!P0 SYNCS.PHASECHK.TRANS64 P0, [R4+URZ+0x31450], R9 ;  /* 0x03145009040085a7 */ /* 0x000ea400080010ff */
[----:B--2---:R-:W-:Y:S05]  /*3690*/  @!P0 BRA `(.L_x_51) ;  /* 0xfffffffc00f08947 */ /* 0x004fea000383ffff */
[----:B------:R-:W-:Y:S05]  /*36a0*/  BRA `(.L_x_52) ;  /* 0xffffffd8009c7947 */ /* 0x000fea000383ffff */
.L_x_22:
[----:B------:R-:W-:Y:S02]  /*36b0*/  MOV R2, UR13 ;  /* 0x0000000d00027c02 */ /* 0x000fe40008000f00 */
[----:B------:R-:W-:Y:S07]  /*36c0*/  MOV R8, R9 ;  /* 0x0000000900087202 */ /* 0x000fee0000000f00 */
.L_x_53:
[----:B-1----:R1:W2:Y:S02]  /*36d0*/  SYNCS.PHASECHK.TRANS64.TRYWAIT P0, [R2+URZ+0x31450], R9 ;  /* 0x03145009020075a7 */ /* 0x0022a400080011ff */
[----:B--2---:R-:W-:Y:S05]  /*36e0*/  @!P0 NANOSLEEP.SYNCS 0x989680 ;  /* 0x009896800000895d */ /* 0x004fea0003900000 */
[----:B------:R-:W2:Y:S02]  /*36f0*/  @!P0 SYNCS.PHASECHK.TRANS64 P0, [R2+URZ+0x31450], R9 ;  /* 0x03145009020085a7 */ /* 0x000ea400080010ff */
[----:B--2---:R-:W-:Y:S05]  /*3700*/  @!P0 BRA `(.L_x_53) ;  /* 0xfffffffc00f08947 */ /* 0x004fea000383ffff */
[----:B------:R-:W-:Y:S05]  /*3710*/  BRA `(.L_x_54) ;  /* 0xffffffdc005c7947 */ /* 0x000fea000383ffff */
.L_x_26:
[-C--:B------:R-:W-:Y:S02]  /*3720*/  MOV R18, R10.reuse ;  /* 0x0000000a00127202 */ /* 0x080fe40000000f00 */
[----:B------:R-:W-:-:S07]  /*3730*/  MOV R19, R10 ;  /* 0x0000000a00137202 */ /* 0x000fce0000000f00 */
.L_x_55:
[----:B-1----:R1:W2:Y:S02]  /*3740*/  SYNCS.PHASECHK.TRANS64.TRYWAIT P0, [R13+URZ+0x28], R19 ;  /* 0x000028130d0075a7 */ /* 0x0022a400080011ff */
[----:B--2---:R-:W-:Y:S05]  /*3750*/  @!P0 NANOSLEEP.SYNCS 0x989680 ;  /* 0x009896800000895d */ /* 0x004fea0003900000 */
[----:B------:R-:W2:Y:S02]  /*3760*/  @!P0 SYNCS.PHASECHK.TRANS64 P0, [R13+URZ+0x28], R19 ;  /* 0x000028130d0085a7 */ /* 0x000ea400080010ff */
[----:B--2---:R-:W-:Y:S05]  /*3770*/  @!P0 BRA `(.L_x_55) ;  /* 0xfffffffc00f08947 */ /* 0x004fea000383ffff */
[----:B------:R-:W-:Y:S05]  /*3780*/  BRA `(.L_x_56) ;  /* 0xffffffe000c87947 */ /* 0x000fea000383ffff */
.L_x_27:
[-C--:B------:R-:W-:Y:S02]  /*3790*/  MOV R20, R18.reuse ;  /* 0x0000001200147202 */ /* 0x080fe40000000f00 */
[----:B------:R-:W-:-:S07]  /*37a0*/  MOV R21, R18 ;  /* 0x0000001200157202 */ /* 0x000fce0000000f00 */
.L_x_57:
[----:B-1----:R1:W2:Y:S02]  /*37b0*/  SYNCS.PHASECHK.TRANS64.TRYWAIT P1, [R15+URZ+0x28], R21 ;  /* 0x000028150f0075a7 */ /* 0x0022a400080211ff */
[----:B--2---:R-:W-:Y:S05]  /*37c0*/  @!P1 NANOSLEEP.SYNCS 0x989680 ;  /* 0x009896800000995d */ /* 0x004fea0003900000 */
[----:B------:R-:W2:Y:S02]  /*37d0*/  @!P1 SYNCS.PHASECHK.TRANS64 P1, [R15+URZ+0x28], R21 ;  /* 0x000028150f0095a7 */ /* 0x000ea400080210ff */
[----:B--2---:R-:W-:Y:S05]  /*37e0*/  @!P1 BRA `(.L_x_57) ;  /* 0xfffffffc00f09947 */ /* 0x004fea000383ffff */
[----:B------:R-:W-:Y:S05]  /*37f0*/  BRA `(.L_x_58) ;  /* 0xffffffe400807947 */ /* 0x000fea000383ffff */
.L_x_28:
[----:B------:R-:W-:-:S07]  /*3800*/  MOV R19, R18 ;  /* 0x0000001200137202 */ /* 0x000fce0000000f00 */
.L_x_59:
[----:B-1----:R1:W2:Y:S02]  /*3810*/  SYNCS.PHASECHK.TRANS64.TRYWAIT P1, [R9+URZ+0x28], R19 ;  /* 0x00002813090075a7 */ /* 0x0022a400080211ff */
[----:B--2---:R-:W-:Y:S05]  /*3820*/  @!P1 NANOSLEEP.SYNCS 0x989680 ;  /* 0x009896800000995d */ /* 0x004fea0003900000 */
[----:B------:R-:W2:Y:S02]  /*3830*/  @!P1 SYNCS.PHASECHK.TRANS64 P1, [R9+URZ+0x28], R19 ;  /* 0x00002813090095a7 */ /* 0x000ea400080210ff */
[----:B--2---:R-:W-:Y:S05]  /*3840*/  @!P1 BRA `(.L_x_59) ;  /* 0xfffffffc00f09947 */ /* 0x004fea000383ffff */
[----:B------:R-:W-:Y:S05]  /*3850*/  BRA `(.L_x_60) ;  /* 0xffffffe400e87947 */ /* 0x000fea000383ffff */
.L_x_29:
[----:B------:R-:W-:-:S07]  /*3860*/  MOV R23, R22 ;  /* 0x0000001600177202 */ /* 0x000fce0000000f00 */
.L_x_61:
[----:B--2---:R2:W3:Y:S02]  /*3870*/  SYNCS.PHASECHK.TRANS64.TRYWAIT P0, [R13+URZ+0x28], R23 ;  /* 0x000028170d0075a7 */ /* 0x0044e400080011ff */
[----:B---3--:R-:W-:Y:S05]  /*3880*/  @!P0 NANOSLEEP.SYNCS 0x989680 ;  /* 0x009896800000895d */ /* 0x008fea0003900000 */
[----:B------:R-:W3:Y:S02]  /*3890*/  @!P0 SYNCS.PHASECHK.TRANS64 P0, [R13+URZ+0x28], R23 ;  /* 0x000028170d0085a7 */ /* 0x000ee400080010ff */
[----:B---3--:R-:W-:Y:S05]  /*38a0*/  @!P0 BRA `(.L_x_61) ;  /* 0xfffffffc00f08947 */ /* 0x008fea000383ffff */
[----:B------:R-:W-:Y:S05]  /*38b0*/  BRA `(.L_x_62) ;  /* 0xffffffe800387947 */ /* 0x000fea000383ffff */
.L_x_34:
[----:B------:R-:W-:-:S07]  /*38c0*/  MOV R4, R5 ;  /* 0x0000000500047202 */ /* 0x000fce0000000f00 */
.L_x_63:
[----:B-1----:R1:W2:Y:S02]  /*38d0*/  SYNCS.PHASECHK.TRANS64.TRYWAIT P1, [R2+URZ+0x31478], R5 ;  /* 0x03147805020075a7 */ /* 0x0022a400080211ff */
[----:B--2---:R-:W-:Y:S05]  /*38e0*/  @!P1 NANOSLEEP.SYNCS 0x989680 ;  /* 0x009896800000995d */ /* 0x004fea0003900000 */
[----:B------:R-:W2:Y:S02]  /*38f0*/  @!P1 SYNCS.PHASECHK.TRANS64 P1, [R2+URZ+0x31478], R5 ;  /* 0x03147805020095a7 */ /* 0x000ea400080210ff */
[----:B--2---:R-:W-:Y:S05]  /*3900*/  @!P1 BRA `(.L_x_63) ;  /* 0xfffffffc00f09947 */ /* 0x004fea000383ffff */
[----:B------:R-:W-:Y:S05]  /*3910*/  BRA `(.L_x_64) ;  /* 0xffffffec009c7947 */ /* 0x000fea000383ffff */
        .weak           $__internal_0_$__cuda_sm10x_tcgen05_guardrail_trap_col_being_dealloced_not_returned_by_alloc
        .type           $__internal_0_$__cuda_sm10x_tcgen05_guardrail_trap_col_being_dealloced_not_returned_by_alloc,@function
        .size           $__internal_0_$__cuda_sm10x_tcgen05_guardrail_trap_col_being_dealloced_not_returned_by_alloc,($__internal_1_$__cuda_sm10x_tcgen05_guardrail_trap_phase_invalid_during_alloc - $__internal_0_$__cuda_sm10x_tcgen05_guardrail_trap_col_being_dealloced_not_returned_by_alloc)
$__internal_0_$__cuda_sm10x_tcgen05_guardrail_trap_col_being_dealloced_not_returned_by_alloc:
[----:B------:R-:W-:Y:S05]  /*3920*/  BPT.TRAP 0x1 ;  /* 0x000000040000795c */ /* 0x000fea0000300000 */
[----:B------:R-:W-:-:S04]  /*3930*/  HFMA2 R3, -RZ, RZ, 0, 0 ;  /* 0x00000000ff037431 */ /* 0x000fc800000001ff */
[----:B------:R-:W-:Y:S05]  /*3940*/  RET.REL.NODEC R2 `(_ZN9deep_gemm24sm100_fp8_gemm_1d1d_implILN4cute4UMMA5MajorE0ELS3_0ELj0ELj4096ELj7168ELj128ELj128ELj128ELj1ELj128ELj128ELj128ELj5ELj128ELj128ELj1ELb0ELj128ELNS_8GemmTypeE0ELb0EN7cutlass10bfloat16_tENS_16EpilogueIdentityEEEvPijjj14CUtensorMap_stS9_S9_S9_S9_) ;  /* 0xffffffc402ac7950 */ /* 0x000fea0003c3ffff */
        .weak           $__internal_1_$__cuda_sm10x_tcgen05_guardrail_trap_phase_invalid_during_alloc
        .type           $__internal_1_$__cuda_sm10x_tcgen05_guardrail_trap_phase_invalid_during_alloc,@function
        .size           $__internal_1_$__cuda_sm10x_tcgen05_guardrail_trap_phase_invalid_during_alloc,($__internal_2_$__cuda_sm10x_tcgen05_guardrail_trap_unallocated_columns_being_dealloced - $__internal_1_$__cuda_sm10x_tcgen05_guardrail_trap_phase_invalid_during_alloc)
$__internal_1_$__cuda_sm10x_tcgen05_guardrail_trap_phase_invalid_during_alloc:
[----:B------:R-:W-:Y:S05]  /*3950*/  BPT.TRAP 0x1 ;  /* 0x000000040000795c */ /* 0x000fea0000300000 */
[----:B------:R-:W-:-:S04]  /*3960*/  MOV R5, 0x0 ;  /* 0x0000000000057802 */ /* 0x000fc80000000f00 */
[----:B------:R-:W-:Y:S05]  /*3970*/  RET.REL.NODEC R4 `(_ZN9deep_gemm24sm100_fp8_gemm_1d1d_implILN4cute4UMMA5MajorE0ELS3_0ELj0ELj4096ELj7168ELj128ELj128ELj128ELj1ELj128ELj128ELj128ELj5ELj128ELj128ELj1ELb0ELj128ELNS_8GemmTypeE0ELb0EN7cutlass10bfloat16_tENS_16EpilogueIdentityEEEvPijjj14CUtensorMap_stS9_S9_S9_S9_) ;  /* 0xffffffc404a07950 */ /* 0x000fea0003c3ffff */
        .weak           $__internal_2_$__cuda_sm10x_tcgen05_guardrail_trap_unallocated_columns_being_dealloced
        .type           $__internal_2_$__cuda_sm10x_tcgen05_guardrail_trap_unallocated_columns_being_dealloced,@function
        .size           $__internal_2_$__cuda_sm10x_tcgen05_guardrail_trap_unallocated_columns_being_dealloced,($__internal_3_$__cuda_sm20_div_u16 - $__internal_2_$__cuda_sm10x_tcgen05_guardrail_trap_unallocated_columns_being_dealloced)
$__internal_2_$__cuda_sm10x_tcgen05_guardrail_trap_unallocated_columns_being_dealloced:
[----:B------:R-:W-:Y:S05]  /*3980*/  BPT.TRAP 0x1 ;  /* 0x000000040000795c */ /* 0x000fea0000300000 */
[----:B------:R-:W-:-:S04]  /*3990*/  HFMA2 R3, -RZ, RZ, 0, 0 ;  /* 0x00000000ff037431 */ /* 0x000fc800000001ff */
[----:B------:R-:W-:Y:S05]  /*39a0*/  RET.REL.NODEC R2 `(_ZN9deep_gemm24sm100_fp8_gemm_1d1d_implILN4cute4UMMA5MajorE0ELS3_0ELj0ELj4096ELj7168ELj128ELj128ELj128ELj1ELj128ELj128ELj128ELj5ELj128ELj128ELj1ELb0ELj128ELNS_8GemmTypeE0ELb0EN7cutlass10bfloat16_tENS_16EpilogueIdentityEEEvPijjj14CUtensorMap_stS9_S9_S9_S9_) ;  /* 0xffffffc402947950 */ /* 0x000fea0003c3ffff */
        .weak           $__internal_3_$__cuda_sm20_div_u16
        .type           $__internal_3_$__cuda_sm20_div_u16,@function
        .size           $__internal_3_$__cuda_sm20_div_u16,(.L_x_69 - $__internal_3_$__cuda_sm20_div_u16)
$__internal_3_$__cuda_sm20_div_u16:
[----:B------:R-:W1:Y:S01]  /*39b0*/  I2F.U16 R6, R43 ;  /* 0x0000002b00067306 */ /* 0x000e620000101000 */
[----:B------:R-:W-:Y:S02]  /*39c0*/  IMAD.MOV.U32 R4, RZ, RZ, 0x4b800000 ;  /* 0x4b800000ff047424 */ /* 0x000fe400078e00ff */
[----:B------:R-:W-:Y:S02]  /*39d0*/  HFMA2 R9, -RZ, RZ, 0, 0 ;  /* 0x00000000ff097431 */ /* 0x000fe400000001ff */
[----:B------:R-:W-:-:S03]  /*39e0*/  IMAD.MOV.U32 R8, RZ, RZ, R2 ;  /* 0x000000ffff087224 */ /* 0x000fc600078e0002 */
[----:B------:R-:W-:Y:S01]  /*39f0*/  I2F.U16.RZ R5, R5 ;  /* 0x0000000500057306 */ /* 0x000fe2000010d000 */
[C---:B-1----:R-:W-:Y:S02]  /*3a00*/  FSETP.GEU.AND P1, PT, |R6|.reuse, 1.175494350822287508e-38, PT ;  /* 0x008000000600780b */ /* 0x042fe40003f2e200 */
[----:B------:R-:W-:Y:S02]  /*3a10*/  FSETP.GT.AND P3, PT, |R6|, 8.50705917302346158658e+37, PT ;  /* 0x7e8000000600780b */ /* 0x000fe40003f64200 */
[----:B------:R-:W-:Y:S02]  /*3a20*/  FSEL R4, R4, 1, !P1 ;  /* 0x3f80000004047808 */ /* 0x000fe40004800000 */
[----:B------:R-:W-:Y:S02]  /*3a30*/  ISETP.NE.U32.AND P1, PT, R43, RZ, PT ;  /* 0x000000ff2b00720c */ /* 0x000fe40003f25070 */
[----:B------:R-:W-:-:S05]  /*3a40*/  FSEL R7, R4, 0.25, !P3 ;  /* 0x3e80000004077808 */ /* 0x000fca0005800000 */
[----:B------:R-:W-:-:S06]  /*3a50*/  FMUL R4, R6, R7 ;  /* 0x0000000706047220 */ /* 0x000fcc0000400000 */
[----:B------:R-:W1:Y:S02]  /*3a60*/  MUFU.RCP R4, R4 ;  /* 0x0000000400047308 */ /* 0x000e640000001000 */
[----:B-1----:R-:W-:-:S04]  /*3a70*/  FMUL R6, R7, R4 ;  /* 0x0000000407067220 */ /* 0x002fc80000400000 */
[----:B------:R-:W-:-:S04]  /*3a80*/  VIADD R6, R6, 0x2 ;  /* 0x0000000206067836 */ /* 0x000fc80000000000 */
[----:B------:R-:W-:-:S04]  /*3a90*/  FMUL.RZ R6, R5, R6 ;  /* 0x0000000605067220 */ /* 0x000fc8000040c000 */
[----:B------:R-:W1:Y:S02]  /*3aa0*/  F2I.U32.TRUNC.NTZ R41, R6 ;  /* 0x0000000600297305 */ /* 0x000e64000020f000 */
[----:B-1----:R-:W-:Y:S02]  /*3ab0*/  LOP3.LUT R41, R41, 0xffff, RZ, 0xc0, !PT ;  /* 0x0000ffff29297812 */ /* 0x002fe400078ec0ff */
[----:B------:R-:W-:Y:S01]  /*3ac0*/  @!P1 MOV R41, 0xffffffff ;  /* 0xffffffff00299802 */ /* 0x000fe20000000f00 */
[----:B------:R-:W-:Y:S06]  /*3ad0*/  RET.REL.NODEC R8 `(_ZN9deep_gemm24sm100_fp8_gemm_1d1d_implILN4cute4UMMA5MajorE0ELS3_0ELj0ELj4096ELj7168ELj128ELj128ELj128ELj1ELj128ELj128ELj128ELj5ELj128ELj128ELj1ELb0ELj128ELNS_8GemmTypeE0ELb0EN7cutlass10bfloat16_tENS_16EpilogueIdentityEEEvPijjj14CUtensorMap_stS9_S9_S9_S9_) ;  /* 0xffffffc408487950 */ /* 0x000fec0003c3ffff */
.L_x_65:
[----:B------:R-:W-:-:S00]  /*3ae0*/  BRA `(.L_x_65) ;  /* 0xfffffffc00fc7947 */ /* 0x000fc0000383ffff */
[----:B------:R-:W-:-:S00]  /*3af0*/  NOP ;  /* 0x0000000000007918 */ /* 0x000fc00000000000 */
        /* <DEDUP_REMOVED lines=8> */
.L_x_69:


//--------------------- .nv.shared._ZN9deep_gemm24sm100_fp8_gemm_1d1d_implILN4cute4UMMA5MajorE0ELS3_0ELj0ELj4096ELj7168ELj128ELj128ELj128ELj1ELj128ELj128ELj128ELj5ELj128ELj128ELj1ELb0ELj128ELNS_8GemmTypeE0ELb0EN7cutlass10bfloat16_tENS_16EpilogueIdentityEEEvPijjj14CUtensorMap_stS9_S9_S9_S9_ --------------------------
	.section	.nv.shared._ZN9deep_gemm24sm100_fp8_gemm_1d1d_implILN4cute4UMMA5MajorE0ELS3_0ELj0ELj4096ELj7168ELj128ELj128ELj128ELj1ELj128ELj128ELj128ELj5ELj128ELj128ELj1ELb0ELj128ELNS_8GemmTypeE0ELb0EN7cutlass10bfloat16_tENS_16EpilogueIdentityEEEvPijjj14CUtensorMap_stS9_S9_S9_S9_,"aw",@nobits
	.sectionflags	@""
	.align	1024
	.zero		1024


//--------------------- .nv.shared.reserved.0     --------------------------
	.section	.nv.shared.reserved.0,"aw",@nobits
	.align	8
	.weak		__nv_reservedSMEM_offset_0_alias
	.size		__nv_reservedSMEM_offset_0_alias, 0, 64
	.other		__nv_reservedSMEM_offset_0_alias,@"STO_CUDA_RESERVED_SHARED STV_DEFAULT"
__nv_reservedSMEM_offset_0_alias:
	.zero		0
.nv.shared.reserved.0:
	.zero		64
	.weak		__nv_reservedSMEM_allocation_phase
	.type		__nv_reservedSMEM_allocation_phase,@object
	.size		__nv_reservedSMEM_allocation_phase,(.L_0 - __nv_reservedSMEM_allocation_phase)
__nv_reservedSMEM_allocation_phase:
	.zero		1
.L_0:
	.zero		7
	.weak		__nv_reservedSMEM_devtool_atexit_pc
	.type		__nv_reservedSMEM_devtool_atexit_pc,@object
	.size		__nv_reservedSMEM_devtool_atexit_pc,(__nv_reservedSMEM_allocation_mask - __nv_reservedSMEM_devtool_atexit_pc)
__nv_reservedSMEM_devtool_atexit_pc:
	.zero		8
	.weak		__nv_reservedSMEM_allocation_mask
	.type		__nv_reservedSMEM_allocation_mask,@object
	.size		__nv_reservedSMEM_allocation_mask,(.L_2 - __nv_reservedSMEM_allocation_mask)
__nv_reservedSMEM_allocation_mask:
	.zero		4
.L_2:


//--------------------- .nv.global                --------------------------
	.section	.nv.global,"aw",@nobits
.nv.global:
	.type		_ZN45_INTERNAL_ac88901a_9_kernel_cu_ad93b8d7_923224cute1_E,@object
	.size		_ZN45_INTERNAL_ac88901a_9_kernel_cu_ad93b8d7_923224cute1_E,(_ZN45_INTERNAL_ac88901a_9_kernel_cu_ad93b8d7_923224cuda3std3__45__cpo6cbeginE - _ZN45_INTERNAL_ac88901a_9_kernel_cu_ad93b8d7_923224cute1_E)
_ZN45_INTERNAL_ac88901a_9_kernel_cu_ad93b8d7_923224cute1_E:
	.zero		1
	.type		_ZN45_INTERNAL_ac88901a_9_kernel_cu_ad93b8d7_923224cuda3std3__45__cpo6cbeginE,@object
	.size		_ZN45_INTERNAL_ac88901a_9_kernel_cu_ad93b8d7_923224cuda3std3__45__cpo6cbeginE,(_ZN45_INTERNAL_ac88901a_9_kernel_cu_ad93b8d7_923224cuda3std3__48in_placeE - _ZN45_INTERNAL_ac88901a_9_kernel_cu_ad93b8d7_923224cuda3std3__45__cpo6cbeginE)
_ZN45_INTERNAL_ac88901a_9_kernel_cu_ad93b8d7_923224cuda3std3__45__cpo6cbeginE:
	.zero		1
	.type		_ZN45_INTERNAL_ac88901a_9_kernel_cu_ad93b8d7_923224cuda3std3__48in_placeE,@object
	.size		_ZN45_INTERNAL_ac88901a_9_kernel_cu_ad93b8d7_923224cuda3std3__48in_placeE,(_ZN45_INTERNAL_ac88901a_9_kernel_cu_ad93b8d7_923224cuda3std6ranges3__45__cpo9iter_moveE - _ZN45_INTERNAL_ac88901a_9_kernel_cu_ad93b8d7_923224cuda3std3__48in_placeE)
_ZN45_INTERNAL_ac88901a_9_kernel_cu_ad93b8d7_923224cuda3std3__48in_placeE:
	.zero		1
	.type		_ZN45_INTERNAL_ac88901a_9_kernel_cu_ad93b8d7_923224cuda3std6ranges3__45__cpo9iter_moveE,@object
	.size		_ZN45_INTERNAL_ac88901a_9_kernel_cu_ad93b8d7_923224cuda3std6ranges3__45__cpo9iter_moveE,(_ZN45_INTERNAL_ac88901a_9_kernel_cu_ad93b8d7_923224cuda3std3__45__cpo5beginE - _ZN45_INTERNAL_ac88901a_9_kernel_cu_ad93b8d7_923224cuda3std6ranges3__45__cpo9iter_moveE)
_ZN45_INTERNAL_ac88901a_9_kernel_cu_ad93b8d7_923224cuda3std6ranges3__45__cpo9iter_moveE:
	.zero		1
	.type		_ZN45_INTERNAL_ac88901a_9_kernel_cu_ad93b8d7_923224cuda3std3__45__cpo5beginE,@object
	.size		_ZN45_INTERNAL_ac88901a_9_kernel_cu_ad93b8d7_923224cuda3std3__45__cpo5beginE,(_ZN45_INTERNAL_ac88901a_9_kernel_cu_ad93b8d7_923224cuda3std3__447_GLOBAL__N__ac88901a_9_kernel_cu_ad93b8d7_923226ignoreE - _ZN45_INTERNAL_ac88901a_9_kernel_cu_ad93b8d7_923224cuda3std3__45__cpo5beginE)
_ZN45_INTERNAL_ac88901a_9_kernel_cu_ad93b8d7_923224cuda3std3__45__cpo5beginE:
	.zero		1
	.type		_ZN45_INTERNAL_ac88901a_9_kernel_cu_ad93b8d7_923224cuda3std3__447_GLOBAL__N__ac88901a_9_kernel_cu_ad93b8d7_923226ignoreE,@object
	.size		_ZN45_INTERNAL_ac88901a_9_kernel_cu_ad93b8d7_923224cuda3std3__447_GLOBAL__N__ac88901a_9_kernel_cu_ad93b8d7_923226ignoreE,(_ZN45_INTERNAL_ac88901a_9_kernel_cu_ad93b8d7_923224cute7productE - _ZN45_INTERNAL_ac88901a_9_kernel_cu_ad93b8d7_923224cuda3std3__447_GLOBAL__N__ac88901a_9_kernel_cu_ad93b8d7_923226ignoreE)
_ZN45_INTERNAL_ac88901a_9_kernel_cu_ad93b8d7_923224cuda3std3__447_GLOBAL__N__ac88901a_9_kernel_cu_ad93b8d7_923226ignoreE:
	.zero		1
	.type		_ZN45_INTERNAL_ac88901a_9_kernel_cu_ad93b8d7_923224cute7productE,@object
	.size		_ZN45_INTERNAL_ac88901a_9_kernel_cu_ad93b8d7_923224cute7productE,(_ZN45_INTERNAL_ac88901a_9_kernel_cu_ad93b8d7_923224cuda3std3__45__cpo3endE - _ZN45_INTERNAL_ac88901a_9_kernel_cu_ad93b8d7_923224cute7productE)
_ZN45_INTERNAL_ac88901a_9_kernel_cu_ad93b8d7_923224cute7productE:
	.zero		1
	.type		_ZN45_INTERNAL_ac88901a_9_kernel_cu_ad93b8d7_923224cuda3std3__45__cpo3endE,@object
	.size		_ZN45_INTERNAL_ac88901a_9_kernel_cu_ad93b8d7_923224cuda3std3__45__cpo3endE,(_ZN45_INTERNAL_ac88901a_9_kernel_cu_ad93b8d7_923224cuda3std3__419piecewise_constructE - _ZN45_INTERNAL_ac88901a_9_kernel_cu_ad93b8d7_923224cuda3std3__45__cpo3endE)
_ZN45_INTERNAL_ac88901a_9_kernel_cu_ad93b8d7_923224cuda3std3__45__cpo3endE:
	.zero		1
	.type		_ZN45_INTERNAL_ac88901a_9_kernel_cu_ad93b8d7_923224cuda3std3__419piecewise_constructE,@object
	.size		_ZN45_INTERNAL_ac88901a_9_kernel_cu_ad93b8d7_923224cuda3std3__419piecewise_constructE,(_ZN45_INTERNAL_ac88901a_9_kernel_cu_ad93b8d7_923224cuda3std3__45__cpo4cendE - _ZN45_INTERNAL_ac88901a_9_kernel_cu_ad93b8d7_923224cuda3std3__419piecewise_constructE)
_ZN45_INTERNAL_ac88901a_9_kernel_cu_ad93b8d7_923224cuda3std3__419piecewise_constructE:
	.zero		1
	.type		_ZN45_INTERNAL_ac88901a_9_kernel_cu_ad93b8d7_923224cuda3std3__45__cpo4cendE,@object
	.size		_ZN45_INTERNAL_ac88901a_9_kernel_cu_ad93b8d7_923224cuda3std3__45__cpo4cendE,(_ZN45_INTERNAL_ac88901a_9_kernel_cu_ad93b8d7_923224cuda3std6ranges3__45__cpo4swapE - _ZN45_INTERNAL_ac88901a_9_kernel_cu_ad93b8d7_923224cuda3std3__45__cpo4cendE)
_ZN45_INTERNAL_ac88901a_9_kernel_cu_ad93b8d7_923224cuda3std3__45__cpo4cendE:
	.zero		1
	.type		_ZN45_INTERNAL_ac88901a_9_kernel_cu_ad93b8d7_923224cuda3std6ranges3__45__cpo4swapE,@object
	.size		_ZN45_INTERNAL_ac88901a_9_kernel_cu_ad93b8d7_923224cuda3std6ranges3__45__cpo4swapE,(.L_10 - _ZN45_INTERNAL_ac88901a_9_kernel_cu_ad93b8d7_923224cuda3std6ranges3__45__cpo4swapE)
_ZN45_INTERNAL_ac88901a_9_kernel_cu_ad93b8d7_923224cuda3std6ranges3__45__cpo4swapE:
	.zero		1
.L_10:


//--------------------- .nv.constant0._ZN9deep_gemm24sm100_fp8_gemm_1d1d_implILN4cute4UMMA5MajorE0ELS3_0ELj0ELj4096ELj7168ELj128ELj128ELj128ELj1ELj128ELj128ELj128ELj5ELj128ELj128ELj1ELb0ELj128ELNS_8GemmTypeE0ELb0EN7cutlass10bfloat16_tENS_16EpilogueIdentityEEEvPijjj14CUtensorMap_stS9_S9_S9_S9_ --------------------------
	.section	.nv.constant0._ZN9deep_gemm24sm100_fp8_gemm_1d1d_implILN4cute4UMMA5MajorE0ELS3_0ELj0ELj4096ELj7168ELj128ELj128ELj128ELj1ELj128ELj128ELj128ELj5ELj128ELj128ELj1ELb0ELj128ELNS_8GemmTypeE0ELb0EN7cutlass10bfloat16_tENS_16EpilogueIdentityEEEvPijjj14CUtensorMap_stS9_S9_S9_S9_,"a",@progbits
	.sectionflags	@""
	.align	4
.nv.constant0._ZN9deep_gemm24sm100_fp8_gemm_1d1d_implILN4cute4UMMA5MajorE0ELS3_0ELj0ELj4096ELj7168ELj128ELj128ELj128ELj1ELj128ELj128ELj128ELj5ELj128ELj128ELj1ELb0ELj128ELNS_8GemmTypeE0ELb0EN7cutlass10bfloat16_tENS_16EpilogueIdentityEEEvPijjj14CUtensorMap_stS9_S9_S9_S9_:
	.zero		1600


//--------------------- SYMBOLS --------------------------

	.type		.nv.reservedSmem.offset0,@object
	.size		.nv.reservedSmem.offset0,0x4
	.type		.nv.reservedSmem.cap,@object
	.size		.nv.reservedSmem.cap,0x4
